# CuTe-DSL kernel — source=cudnn_frontend_dsl family=nsa_select
# config = {"dtype": "Float16", "head_dim": 256, "block_size": 32}


// ===== COMPILED SASS (sm_100a) =====

	.target	sm_100a

	.elftype	@"ET_EXEC"


//--------------------- .note.nv.tkinfo           --------------------------
	.section	.note.nv.tkinfo,"",@"SHT_NOTE"
	.sectionflags	@"SHF_NOTE_NV_TKINFO"
	.tkinfo
        /*0018*/ 	.word	0x00000081
        /*0030*/ 	.string	""
        /*0030*/ 	.string	"ptxas"
        /*0030*/ 	.string	"Cuda compilation tools, release 12.9, V12.9.83"
        /*0030*/ 	.string	"Build system must define TOOLS_VERSION_EXTENDED"
        /*0030*/ 	.string	"-O 3 -arch sm_100a "



//--------------------- .note.nv.cuver            --------------------------
	.section	.note.nv.cuver,"",@"SHT_NOTE"
	.sectionflags	@"SHF_NOTE_NV_CUVER"
        /*0018*/ 	.short	0x0001
        /*001a*/ 	.short	0x0064
        /*001c*/ 	.short	0x0001
        /*001e*/ 	.short	0x0000
        /*0020*/ 	.short	0x0001
        /*0022*/ 	.short	0x0000


//--------------------- .nv.info                  --------------------------
	.section	.nv.info,"",@"SHT_CUDA_INFO"
	.align	4


	//----- nvinfo : EIATTR_REGCOUNT
	.align		4
        /*0000*/ 	.byte	0x04, 0x2f
        /*0002*/ 	.short	(.L_1 - .L_0)
	.align		4
.L_0:
        /*0004*/ 	.word	index@(kernel_cutlass_kernel_cudnnnative_sparse_attentionselectionNSA_select_attn_fwd_hmmaHopperSelectAttentionFwd_object_at__CopyAtom_ThrID10_TVLayoutSrc112801_TVLayoutDst112801_Valuetypef16_te_0)
        /*0008*/ 	.word	0x000000fd


	//----- nvinfo : EIATTR_FRAME_SIZE
	.align		4
.L_1:
        /*000c*/ 	.byte	0x04, 0x11
        /*000e*/ 	.short	(.L_3 - .L_2)
	.align		4
.L_2:
        /*0010*/ 	.word	index@(kernel_cutlass_kernel_cudnnnative_sparse_attentionselectionNSA_select_attn_fwd_hmmaHopperSelectAttentionFwd_object_at__CopyAtom_ThrID10_TVLayoutSrc112801_TVLayoutDst112801_Valuetypef16_te_0)
        /*0014*/ 	.word	0x00000000


	//----- nvinfo : EIATTR_MIN_STACK_SIZE
	.align		4
.L_3:
        /*0018*/ 	.byte	0x04, 0x12
        /*001a*/ 	.short	(.L_5 - .L_4)
	.align		4
.L_4:
        /*001c*/ 	.word	index@(kernel_cutlass_kernel_cudnnnative_sparse_attentionselectionNSA_select_attn_fwd_hmmaHopperSelectAttentionFwd_object_at__CopyAtom_ThrID10_TVLayoutSrc112801_TVLayoutDst112801_Valuetypef16_te_0)
        /*0020*/ 	.word	0x00000000
.L_5:


//--------------------- .nv.info.kernel_cutlass_kernel_cudnnnative_sparse_attentionselectionNSA_select_attn_fwd_hmmaHopperSelectAttentionFwd_object_at__CopyAtom_ThrID10_TVLayoutSrc112801_TVLayoutDst112801_Valuetypef16_te_0 --------------------------
	.section	.nv.info.kernel_cutlass_kernel_cudnnnative_sparse_attentionselectionNSA_select_attn_fwd_hmmaHopperSelectAttentionFwd_object_at__CopyAtom_ThrID10_TVLayoutSrc112801_TVLayoutDst112801_Valuetypef16_te_0,"",@"SHT_CUDA_INFO"
	.sectionflags	@""
	.align	4


	//----- nvinfo : EIATTR_CUDA_API_VERSION
	.align		4
        /*0000*/ 	.byte	0x04, 0x37
        /*0002*/ 	.short	(.L_7 - .L_6)
.L_6:
        /*0004*/ 	.word	0x00000081


	//----- nvinfo : EIATTR_KPARAM_INFO
	.align		4
.L_7:
        /*0008*/ 	.byte	0x04, 0x17
        /*000a*/ 	.short	(.L_9 - .L_8)
.L_8:
        /*000c*/ 	.word	0x00000000
        /*0010*/ 	.short	0x0009
        /*0012*/ 	.short	0x0228
        /*0014*/ 	.byte	0x00, 0xf0, 0x11, 0x00


	//----- nvinfo : EIATTR_KPARAM_INFO
	.align		4
.L_9:
        /*0018*/ 	.byte	0x04, 0x17
        /*001a*/ 	.short	(.L_11 - .L_10)
.L_10:
        /*001c*/ 	.word	0x00000000
        /*0020*/ 	.short	0x0008
        /*0022*/ 	.short	0x0220
        /*0024*/ 	.byte	0x00, 0xf0, 0x21, 0x00


	//----- nvinfo : EIATTR_KPARAM_INFO
	.align		4
.L_11:
        /*0028*/ 	.byte	0x04, 0x17
        /*002a*/ 	.short	(.L_13 - .L_12)
.L_12:
        /*002c*/ 	.word	0x00000000
        /*0030*/ 	.short	0x0007
        /*0032*/ 	.short	0x0218
        /*0034*/ 	.byte	0x00, 0xf0, 0x21, 0x00


	//----- nvinfo : EIATTR_KPARAM_INFO
	.align		4
.L_13:
        /*0038*/ 	.byte	0x04, 0x17
        /*003a*/ 	.short	(.L_15 - .L_14)
.L_14:
        /*003c*/ 	.word	0x00000000
        /*0040*/ 	.short	0x0006
        /*0042*/ 	.short	0x0210
        /*0044*/ 	.byte	0x00, 0xf0, 0x21, 0x00


	//----- nvinfo : EIATTR_KPARAM_INFO
	.align		4
.L_15:
        /*0048*/ 	.byte	0x04, 0x17
        /*004a*/ 	.short	(.L_17 - .L_16)
.L_16:
        /*004c*/ 	.word	0x00000000
        /*0050*/ 	.short	0x0005
        /*0052*/ 	.short	0x0208
        /*0054*/ 	.byte	0x00, 0xf0, 0x21, 0x00


	//----- nvinfo : EIATTR_KPARAM_INFO
	.align		4
.L_17:
        /*0058*/ 	.byte	0x04, 0x17
        /*005a*/ 	.short	(.L_19 - .L_18)
.L_18:
        /*005c*/ 	.word	0x00000000
        /*0060*/ 	.short	0x0004
        /*0062*/ 	.short	0x0200
        /*0064*/ 	.byte	0x00, 0xf0, 0x21, 0x00


	//----- nvinfo : EIATTR_KPARAM_INFO
	.align		4
.L_19:
        /*0068*/ 	.byte	0x04, 0x17
        /*006a*/ 	.short	(.L_21 - .L_20)
.L_20:
        /*006c*/ 	.word	0x00000000
        /*0070*/ 	.short	0x0003
        /*0072*/ 	.short	0x0180
        /*0074*/ 	.byte	0x00, 0xf0, 0x01, 0x02


	//----- nvinfo : EIATTR_KPARAM_INFO
	.align		4
.L_21:
        /*0078*/ 	.byte	0x04, 0x17
        /*007a*/ 	.short	(.L_23 - .L_22)
.L_22:
        /*007c*/ 	.word	0x00000000
        /*0080*/ 	.short	0x0002
        /*0082*/ 	.short	0x0100
        /*0084*/ 	.byte	0x00, 0xf0, 0x01, 0x02


	//----- nvinfo : EIATTR_KPARAM_INFO
	.align		4
.L_23:
        /*0088*/ 	.byte	0x04, 0x17
        /*008a*/ 	.short	(.L_25 - .L_24)
.L_24:
        /*008c*/ 	.word	0x00000000
        /*0090*/ 	.short	0x0001
        /*0092*/ 	.short	0x0080
        /*0094*/ 	.byte	0x00, 0xf0, 0x01, 0x02


	//----- nvinfo : EIATTR_KPARAM_INFO
	.align		4
.L_25:
        /*0098*/ 	.byte	0x04, 0x17
        /*009a*/ 	.short	(.L_27 - .L_26)
.L_26:
        /*009c*/ 	.word	0x00000000
        /*00a0*/ 	.short	0x0000
        /*00a2*/ 	.short	0x0000
        /*00a4*/ 	.byte	0x00, 0xf0, 0x01, 0x02


	//----- nvinfo : EIATTR_SPARSE_MMA_MASK
	.align		4
.L_27:
        /*00a8*/ 	.byte	0x03, 0x50
        /*00aa*/ 	.short	0x0000


	//----- nvinfo : EIATTR_MAXREG_COUNT
	.align		4
        /*00ac*/ 	.byte	0x03, 0x1b
        /*00ae*/ 	.short	0x00ff


	//----- nvinfo : EIATTR_NUM_BARRIERS
	.align		4
        /*00b0*/ 	.byte	0x02, 0x4c
        /*00b2*/ 	.byte	0x01
	.zero		1


	//----- nvinfo : EIATTR_INT_WARP_WIDE_INSTR_OFFSETS
	.align		4
        /*00b4*/ 	.byte	0x04, 0x31
        /*00b6*/ 	.short	(.L_29 - .L_28)


	//   ....[0]....
.L_28:
        /*00b8*/ 	.word	0x00000120


	//   ....[1]....
        /*00bc*/ 	.word	0x00000140


	//   ....[2]....
        /*00c0*/ 	.word	0x00000150


	//   ....[3]....
        /*00c4*/ 	.word	0x00000160


	//   ....[4]....
        /*00c8*/ 	.word	0x00000200


	//   ....[5]....
        /*00cc*/ 	.word	0x00000210


	//   ....[6]....
        /*00d0*/ 	.word	0x000002e0


	//   ....[7]....
        /*00d4*/ 	.word	0x00000670


	//   ....[8]....
        /*00d8*/ 	.word	0x00000680


	//   ....[9]....
        /*00dc*/ 	.word	0x00000770


	//   ....[10]....
        /*00e0*/ 	.word	0x00000780


	//   ....[11]....
        /*00e4*/ 	.word	0x00000850


	//   ....[12]....
        /*00e8*/ 	.word	0x00000860


	//   ....[13]....
        /*00ec*/ 	.word	0x00000930


	//   ....[14]....
        /*00f0*/ 	.word	0x00000940


	//   ....[15]....
        /*00f4*/ 	.word	0x00000a10


	//   ....[16]....
        /*00f8*/ 	.word	0x00000a20


	//   ....[17]....
        /*00fc*/ 	.word	0x00000af0


	//   ....[18]....
        /*0100*/ 	.word	0x00000b00


	//   ....[19]....
        /*0104*/ 	.word	0x00000bd0


	//   ....[20]....
        /*0108*/ 	.word	0x00000be0


	//   ....[21]....
        /*010c*/ 	.word	0x00000cb0


	//   ....[22]....
        /*0110*/ 	.word	0x00000cc0


	//   ....[23]....
        /*0114*/ 	.word	0x00000d90


	//   ....[24]....
        /*0118*/ 	.word	0x00000da0


	//   ....[25]....
        /*011c*/ 	.word	0x00000e70


	//   ....[26]....
        /*0120*/ 	.word	0x00000e80


	//   ....[27]....
        /*0124*/ 	.word	0x00000f50


	//   ....[28]....
        /*0128*/ 	.word	0x00000f60


	//   ....[29]....
        /*012c*/ 	.word	0x00001030


	//   ....[30]....
        /*0130*/ 	.word	0x00001040


	//   ....[31]....
        /*0134*/ 	.word	0x00001110


	//   ....[32]....
        /*0138*/ 	.word	0x00001120


	//   ....[33]....
        /*013c*/ 	.word	0x000011f0


	//   ....[34]....
        /*0140*/ 	.word	0x00001200


	//   ....[35]....
        /*0144*/ 	.word	0x000012d0


	//   ....[36]....
        /*0148*/ 	.word	0x000012e0


	//   ....[37]....
        /*014c*/ 	.word	0x000013b0


	//   ....[38]....
        /*0150*/ 	.word	0x000013c0


	//   ....[39]....
        /*0154*/ 	.word	0x00001490


	//   ....[40]....
        /*0158*/ 	.word	0x000014a0


	//   ....[41]....
        /*015c*/ 	.word	0x00001570


	//   ....[42]....
        /*0160*/ 	.word	0x00001580


	//   ....[43]....
        /*0164*/ 	.word	0x00001650


	//   ....[44]....
        /*0168*/ 	.word	0x00001660


	//   ....[45]....
        /*016c*/ 	.word	0x00001730


	//   ....[46]....
        /*0170*/ 	.word	0x00001740


	//   ....[47]....
        /*0174*/ 	.word	0x00001810


	//   ....[48]....
        /*0178*/ 	.word	0x00001820


	//   ....[49]....
        /*017c*/ 	.word	0x000018f0


	//   ....[50]....
        /*0180*/ 	.word	0x00001900


	//   ....[51]....
        /*0184*/ 	.word	0x000019d0


	//   ....[52]....
        /*0188*/ 	.word	0x000019e0


	//   ....[53]....
        /*018c*/ 	.word	0x00001ab0


	//   ....[54]....
        /*0190*/ 	.word	0x00001ac0


	//   ....[55]....
        /*0194*/ 	.word	0x00001b90


	//   ....[56]....
        /*0198*/ 	.word	0x00001ba0


	//   ....[57]....
        /*019c*/ 	.word	0x00001c70


	//   ....[58]....
        /*01a0*/ 	.word	0x00001c80


	//   ....[59]....
        /*01a4*/ 	.word	0x00001d50


	//   ....[60]....
        /*01a8*/ 	.word	0x00001d60


	//   ....[61]....
        /*01ac*/ 	.word	0x00001e30


	//   ....[62]....
        /*01b0*/ 	.word	0x00001e40


	//   ....[63]....
        /*01b4*/ 	.word	0x00001f10


	//   ....[64]....
        /*01b8*/ 	.word	0x00001f20


	//   ....[65]....
        /*01bc*/ 	.word	0x00001ff0


	//   ....[66]....
        /*01c0*/ 	.word	0x00002000


	//   ....[67]....
        /*01c4*/ 	.word	0x000020d0


	//   ....[68]....
        /*01c8*/ 	.word	0x000020e0


	//   ....[69]....
        /*01cc*/ 	.word	0x000021b0


	//   ....[70]....
        /*01d0*/ 	.word	0x000021c0


	//   ....[71]....
        /*01d4*/ 	.word	0x00002320


	//   ....[72]....
        /*01d8*/ 	.word	0x00002330


	//   ....[73]....
        /*01dc*/ 	.word	0x000024c0


	//   ....[74]....
        /*01e0*/ 	.word	0x000024d0


	//   ....[75]....
        /*01e4*/ 	.word	0x00002620


	//   ....[76]....
        /*01e8*/ 	.word	0x00002630


	//   ....[77]....
        /*01ec*/ 	.word	0x000027a0


	//   ....[78]....
        /*01f0*/ 	.word	0x000027b0


	//   ....[79]....
        /*01f4*/ 	.word	0x00003220


	//   ....[80]....
        /*01f8*/ 	.word	0x00003230


	//   ....[81]....
        /*01fc*/ 	.word	0x000033b0


	//   ....[82]....
        /*0200*/ 	.word	0x000033c0


	//   ....[83]....
        /*0204*/ 	.word	0x00003500


	//   ....[84]....
        /*0208*/ 	.word	0x00003510


	//   ....[85]....
        /*020c*/ 	.word	0x00003650


	//   ....[86]....
        /*0210*/ 	.word	0x00003660


	//   ....[87]....
        /*0214*/ 	.word	0x00004040


	//   ....[88]....
        /*0218*/ 	.word	0x00004090


	//   ....[89]....
        /*021c*/ 	.word	0x000041f0


	//   ....[90]....
        /*0220*/ 	.word	0x00004200


	//   ....[91]....
        /*0224*/ 	.word	0x00004360


	//   ....[92]....
        /*0228*/ 	.word	0x00004370


	//   ....[93]....
        /*022c*/ 	.word	0x000044d0


	//   ....[94]....
        /*0230*/ 	.word	0x000044e0


	//----- nvinfo : EIATTR_COOP_GROUP_MASK_REGIDS
	.align		4
.L_29:
        /*0234*/ 	.byte	0x04, 0x29
        /*0236*/ 	.short	(.L_31 - .L_30)


	//   ....[0]....
.L_30:
        /*0238*/ 	.word	0x050000dc


	//   ....[1]....
        /*023c*/ 	.word	0x050000de


	//   ....[2]....
        /*0240*/ 	.word	0x050000d9


	//   ....[3]....
        /*0244*/ 	.word	0x050000d8


	//   ....[4]....
        /*0248*/ 	.word	0x050000d9


	//   ....[5]....
        /*024c*/ 	.word	0x050000d9


	//   ....[6]....
        /*0250*/ 	.word	0x050000d9


	//   ....[7]....
        /*0254*/ 	.word	0x050000d9


	//----- nvinfo : EIATTR_COOP_GROUP_INSTR_OFFSETS
	.align		4
.L_31:
        /*0258*/ 	.byte	0x04, 0x28
        /*025a*/ 	.short	(.L_33 - .L_32)


	//   ....[0]....
.L_32:
        /*025c*/ 	.word	0x000047c0


	//   ....[1]....
        /*0260*/ 	.word	0x000047e0


	//   ....[2]....
        /*0264*/ 	.word	0x00004a30


	//   ....[3]....
        /*0268*/ 	.word	0x00004a50


	//   ....[4]....
        /*026c*/ 	.word	0x00007640


	//   ....[5]....
        /*0270*/ 	.word	0x000076e0


	//   ....[6]....
        /*0274*/ 	.word	0x00007970


	//   ....[7]....
        /*0278*/ 	.word	0x000079e0


	//----- nvinfo : EIATTR_VRC_CTA_INIT_COUNT
	.align		4
.L_33:
        /*027c*/ 	.byte	0x02, 0x4a
	.zero		1
	.zero		1


	//----- nvinfo : EIATTR_MBARRIER_INSTR_OFFSETS
	.align		4
        /*0280*/ 	.byte	0x04, 0x39
        /*0282*/ 	.short	(.L_35 - .L_34)


	//   ....[0]....
.L_34:
        /*0284*/ 	.word	0x000002c0
        /*0288*/ 	.word	0x000000ff
        /*028c*/ 	.word	0x00000000
        /*0290*/ 	.short	0x0100
        /*0292*/ 	.byte	0x08
	.zero		1


	//   ....[1]....
        /*0294*/ 	.word	0x000002f0
        /*0298*/ 	.word	0x000000ff
        /*029c*/ 	.word	0x00000008
        /*02a0*/ 	.short	0x0100
        /*02a2*/ 	.byte	0x08
	.zero		1


	//   ....[2]....
        /*02a4*/ 	.word	0x00000320
        /*02a8*/ 	.word	0x000000ff
        /*02ac*/ 	.word	0x00000020
        /*02b0*/ 	.short	0x0100
        /*02b2*/ 	.byte	0x09
	.zero		1


	//   ....[3]....
        /*02b4*/ 	.word	0x00000330
        /*02b8*/ 	.word	0x000000ff
        /*02bc*/ 	.word	0x00000028
        /*02c0*/ 	.short	0x0100
        /*02c2*/ 	.byte	0x09
	.zero		1


	//   ....[4]....
        /*02c4*/ 	.word	0x00000360
        /*02c8*/ 	.word	0x000000ff
        /*02cc*/ 	.word	0x00000010
        /*02d0*/ 	.short	0x0100
        /*02d2*/ 	.byte	0x0a
	.zero		1


	//   ....[5]....
        /*02d4*/ 	.word	0x00000370
        /*02d8*/ 	.word	0x000000ff
        /*02dc*/ 	.word	0x00000018
        /*02e0*/ 	.short	0x0100
        /*02e2*/ 	.byte	0x0a
	.zero		1


	//   ....[6]....
        /*02e4*/ 	.word	0x00000610
        /*02e8*/ 	.word	0x00000009
        /*02ec*/ 	.word	0x00000028
        /*02f0*/ 	.short	0x010a
        /*02f2*/ 	.byte	0xff
	.zero		1


	//   ....[7]....
        /*02f4*/ 	.word	0x00002290
        /*02f8*/ 	.word	0x00000009
        /*02fc*/ 	.word	0x00000008
        /*0300*/ 	.short	0x010a
        /*0302*/ 	.byte	0xff
	.zero		1


	//   ....[8]....
        /*0304*/ 	.word	0x00002b00
        /*0308*/ 	.word	0x00000000
        /*030c*/ 	.word	0x00000020
        /*0310*/ 	.short	0x010a
        /*0312*/ 	.byte	0xff
	.zero		1


	//   ....[9]....
        /*0314*/ 	.word	0x00002c90
        /*0318*/ 	.word	0x00000000
        /*031c*/ 	.word	0x00000020
        /*0320*/ 	.short	0x010a
        /*0322*/ 	.byte	0xff
	.zero		1


	//   ....[10]....
        /*0324*/ 	.word	0x00002fb0
        /*0328*/ 	.word	0x00000000
        /*032c*/ 	.word	0x00000000
        /*0330*/ 	.short	0x010a
        /*0332*/ 	.byte	0xff
	.zero		1


	//   ....[11]....
        /*0334*/ 	.word	0x000030d0
        /*0338*/ 	.word	0x00000003
        /*033c*/ 	.word	0x00000000
        /*0340*/ 	.short	0x010a
        /*0342*/ 	.byte	0xff
	.zero		1


	//   ....[12]....
        /*0344*/ 	.word	0x00003170
        /*0348*/ 	.word	0x0000001f
        /*034c*/ 	.word	0x00000018
        /*0350*/ 	.short	0x010a
        /*0352*/ 	.byte	0xff
	.zero		1


	//   ....[13]....
        /*0354*/ 	.word	0x00003f50
        /*0358*/ 	.word	0x00000000
        /*035c*/ 	.word	0x00000008
        /*0360*/ 	.short	0x0101
        /*0362*/ 	.byte	0xff
	.zero		1


	//   ....[14]....
        /*0364*/ 	.word	0x00003fb0
        /*0368*/ 	.word	0x00000000
        /*036c*/ 	.word	0x00000008
        /*0370*/ 	.short	0x010a
        /*0372*/ 	.byte	0xff
	.zero		1


	//   ....[15]....
        /*0374*/ 	.word	0x00004f20
        /*0378*/ 	.word	0x00000000
        /*037c*/ 	.word	0x00000010
        /*0380*/ 	.short	0x010a
        /*0382*/ 	.byte	0xff
	.zero		1


	//   ....[16]....
        /*0384*/ 	.word	0x00004f40
        /*0388*/ 	.word	0x00000000
        /*038c*/ 	.word	0x00000010
        /*0390*/ 	.short	0x010a
        /*0392*/ 	.byte	0xff
	.zero		1


	//   ....[17]....
        /*0394*/ 	.word	0x000056e0
        /*0398*/ 	.word	0x00000000
        /*039c*/ 	.word	0x00000000
        /*03a0*/ 	.short	0x010a
        /*03a2*/ 	.byte	0xff
	.zero		1


	//   ....[18]....
        /*03a4*/ 	.word	0x00005710
        /*03a8*/ 	.word	0x00000000
        /*03ac*/ 	.word	0x00000018
        /*03b0*/ 	.short	0x0101
        /*03b2*/ 	.byte	0xff
	.zero		1


	//   ....[19]....
        /*03b4*/ 	.word	0x000073b0
        /*03b8*/ 	.word	0x00000009
        /*03bc*/ 	.word	0x00000028
        /*03c0*/ 	.short	0x010a
        /*03c2*/ 	.byte	0xff
	.zero		1


	//   ....[20]....
        /*03c4*/ 	.word	0x00007420
        /*03c8*/ 	.word	0x00000009
        /*03cc*/ 	.word	0x00000008
        /*03d0*/ 	.short	0x010a
        /*03d2*/ 	.byte	0xff
	.zero		1


	//   ....[21]....
        /*03d4*/ 	.word	0x00007470
        /*03d8*/ 	.word	0x00000000
        /*03dc*/ 	.word	0x00000020
        /*03e0*/ 	.short	0x010a
        /*03e2*/ 	.byte	0xff
	.zero		1


	//   ....[22]....
        /*03e4*/ 	.word	0x000074d0
        /*03e8*/ 	.word	0x00000003
        /*03ec*/ 	.word	0x00000000
        /*03f0*/ 	.short	0x010a
        /*03f2*/ 	.byte	0xff
	.zero		1


	//   ....[23]....
        /*03f4*/ 	.word	0x00007530
        /*03f8*/ 	.word	0x0000001f
        /*03fc*/ 	.word	0x00000018
        /*0400*/ 	.short	0x010a
        /*0402*/ 	.byte	0xff
	.zero		1


	//   ....[24]....
        /*0404*/ 	.word	0x00007590
        /*0408*/ 	.word	0x00000000
        /*040c*/ 	.word	0x00000008
        /*0410*/ 	.short	0x010a
        /*0412*/ 	.byte	0xff
	.zero		1


	//   ....[25]....
        /*0414*/ 	.word	0x00007a30
        /*0418*/ 	.word	0x00000000
        /*041c*/ 	.word	0x00000010
        /*0420*/ 	.short	0x010a
        /*0422*/ 	.byte	0xff
	.zero		1


	//----- nvinfo : EIATTR_NUM_MBARRIERS
	.align		4
.L_35:
        /*0424*/ 	.byte	0x03, 0x38
        /*0426*/ 	.short	0x0006


	//----- nvinfo : EIATTR_EXIT_INSTR_OFFSETS
	.align		4
        /*0428*/ 	.byte	0x04, 0x1c
        /*042a*/ 	.short	(.L_37 - .L_36)


	//   ....[0]....
.L_36:
        /*042c*/ 	.word	0x000004e0


	//   ....[1]....
        /*0430*/ 	.word	0x00007380


	//----- nvinfo : EIATTR_REQNTID
	.align		4
.L_37:
        /*0434*/ 	.byte	0x04, 0x10
        /*0436*/ 	.short	(.L_39 - .L_38)
.L_38:
        /*0438*/ 	.word	0x00000020
        /*043c*/ 	.word	0x00000001
        /*0440*/ 	.word	0x00000001


	//----- nvinfo : EIATTR_CRS_STACK_SIZE
	.align		4
.L_39:
        /*0444*/ 	.byte	0x04, 0x1e
        /*0446*/ 	.short	(.L_41 - .L_40)
.L_40:
        /*0448*/ 	.word	0x00000000


	//----- nvinfo : EIATTR_CBANK_PARAM_SIZE
	.align		4
.L_41:
        /*044c*/ 	.byte	0x03, 0x19
        /*044e*/ 	.short	0x022c


	//----- nvinfo : EIATTR_PARAM_CBANK
	.align		4
        /*0450*/ 	.byte	0x04, 0x0a
        /*0452*/ 	.short	(.L_43 - .L_42)
	.align		4
.L_42:
        /*0454*/ 	.word	index@(.nv.constant0.kernel_cutlass_kernel_cudnnnative_sparse_attentionselectionNSA_select_attn_fwd_hmmaHopperSelectAttentionFwd_object_at__CopyAtom_ThrID10_TVLayoutSrc112801_TVLayoutDst112801_Valuetypef16_te_0)
        /*0458*/ 	.short	0x0380
        /*045a*/ 	.short	0x022c


	//----- nvinfo : EIATTR_SW_WAR
	.align		4
.L_43:
        /*045c*/ 	.byte	0x04, 0x36
        /*045e*/ 	.short	(.L_45 - .L_44)
.L_44:
        /*0460*/ 	.word	0x00000008
.L_45:


//--------------------- .nv.compat                --------------------------
	.section	.nv.compat,"",@"SHT_CUDA_COMPAT_INFO"
	.align	4
        /*0000*/ 	.byte	0x02, 0x02, 0x02, 0x00, 0x02, 0x05, 0x05, 0x00, 0x02, 0x03, 0x01, 0x00, 0x02, 0x06, 0x01, 0x00


//--------------------- .nv.callgraph             --------------------------
	.section	.nv.callgraph,"",@"SHT_CUDA_CALLGRAPH"
	.align	4
	.sectionentsize	8
	.align		4
        /*0000*/ 	.word	0x00000000
	.align		4
        /*0004*/ 	.word	0xffffffff
	.align		4
        /*0008*/ 	.word	0x00000000
	.align		4
        /*000c*/ 	.word	0xfffffffe
	.align		4
        /*0010*/ 	.word	0x00000000
	.align		4
        /*0014*/ 	.word	0xfffffffd
	.align		4
        /*0018*/ 	.word	0x00000000
	.align		4
        /*001c*/ 	.word	0xfffffffc


//--------------------- .text.kernel_cutlass_kernel_cudnnnative_sparse_attentionselectionNSA_select_attn_fwd_hmmaHopperSelectAttentionFwd_object_at__CopyAtom_ThrID10_TVLayoutSrc112801_TVLayoutDst112801_Valuetypef16_te_0 --------------------------
	.section	.text.kernel_cutlass_kernel_cudnnnative_sparse_attentionselectionNSA_select_attn_fwd_hmmaHopperSelectAttentionFwd_object_at__CopyAtom_ThrID10_TVLayoutSrc112801_TVLayoutDst112801_Valuetypef16_te_0,"ax",@progbits
	.align	128
        .global         kernel_cutlass_kernel_cudnnnative_sparse_attentionselectionNSA_select_attn_fwd_hmmaHopperSelectAttentionFwd_object_at__CopyAtom_ThrID10_TVLayoutSrc112801_TVLayoutDst112801_Valuetypef16_te_0
        .type           kernel_cutlass_kernel_cudnnnative_sparse_attentionselectionNSA_select_attn_fwd_hmmaHopperSelectAttentionFwd_object_at__CopyAtom_ThrID10_TVLayoutSrc112801_TVLayoutDst112801_Valuetypef16_te_0,@function
        .size           kernel_cutlass_kernel_cudnnnative_sparse_attentionselectionNSA_select_attn_fwd_hmmaHopperSelectAttentionFwd_object_at__CopyAtom_ThrID10_TVLayoutSrc112801_TVLayoutDst112801_Valuetypef16_te_0,(.L_x_113 - kernel_cutlass_kernel_cudnnnative_sparse_attentionselectionNSA_select_attn_fwd_hmmaHopperSelectAttentionFwd_object_at__CopyAtom_ThrID10_TVLayoutSrc112801_TVLayoutDst112801_Valuetypef16_te_0)
        .other          kernel_cutlass_kernel_cudnnnative_sparse_attentionselectionNSA_select_attn_fwd_hmmaHopperSelectAttentionFwd_object_at__CopyAtom_ThrID10_TVLayoutSrc112801_TVLayoutDst112801_Valuetypef16_te_0,@"STO_CUDA_ENTRY STV_DEFAULT"
kernel_cutlass_kernel_cudnnnative_sparse_attentionselectionNSA_select_attn_fwd_hmmaHopperSelectAttentionFwd_object_at__CopyAtom_ThrID10_TVLayoutSrc112801_TVLayoutDst112801_Valuetypef16_te_0:
.text.kernel_cutlass_kernel_cudnnnative_sparse_attentionselectionNSA_select_attn_fwd_hmmaHopperSelectAttentionFwd_object_at__CopyAtom_ThrID10_TVLayoutSrc112801_TVLayoutDst112801_Valuetypef16_te_0:
[----:B------:R-:W1:Y:S01]  /*0000*/  LDC R1, c[0x0][0x37c] ;  /* 0x0000df00ff017b82 */ /* 0x000e620000000800 */
[----:B------:R-:W2:Y:S07]  /*0010*/  S2R R3, SR_TID.X ;  /* 0x0000000000037919 */ /* 0x000eae0000002100 */
[----:B------:R-:W3:Y:S01]  /*0020*/  LDC.64 R4, c[0x0][0x590] ;  /* 0x00016400ff047b82 */ /* 0x000ee20000000a00 */
[----:B------:R-:W-:Y:S01]  /*0030*/  BSSY.RECONVERGENT B0, `(.L_x_0) ;  /* 0x000000e000007945 */ /* 0x000fe20003800200 */
[----:B------:R-:W4:Y:S01]  /*0040*/  S2R R7, SR_CTAID.Z ;  /* 0x0000000000077919 */ /* 0x000f220000002700 */
[----:B--2---:R-:W-:-:S04]  /*0050*/  SHF.R.U32.HI R244, RZ, 0x5, R3 ;  /* 0x00000005fff47819 */ /* 0x004fc80000011603 */
[----:B------:R-:W-:-:S13]  /*0060*/  ISETP.NE.AND P2, PT, R244, RZ, PT ;  /* 0x000000fff400720c */ /* 0x000fda0003f45270 */
[----:B-1--4-:R-:W-:Y:S05]  /*0070*/  @P2 BRA `(.L_x_1) ;  /* 0x0000000000242947 */ /* 0x012fea0003800000 */
[----:B------:R-:W1:Y:S02]  /*0080*/  LDCU.64 UR4, c[0x0][0x348] ;  /* 0x00006900ff0477ac */ /* 0x000e640008000a00 */
[----:B-1----:R-:W-:Y:S02]  /*0090*/  UIADD3 UR6, UP0, UPT, UR4, 0x80, URZ ;  /* 0x0000008004067890 */ /* 0x002fe4000ff1e0ff */
[----:B------:R1:W-:Y:S01]  /*00a0*/  UTMACCTL.PF [UR4] ;  /* 0x00000000040079b9 */ /* 0x0003e20008040000 */
[----:B------:R-:W-:Y:S02]  /*00b0*/  UIADD3 UR8, UP1, UPT, UR4, 0x180, URZ ;  /* 0x0000018004087890 */ /* 0x000fe4000ff3e0ff */
[----:B------:R-:W-:Y:S02]  /*00c0*/  UIADD3.X UR7, UPT, UPT, URZ, UR5, URZ, UP0, !UPT ;  /* 0x00000005ff077290 */ /* 0x000fe400087fe4ff */
[----:B------:R-:W-:-:S07]  /*00d0*/  UIADD3.X UR9, UPT, UPT, URZ, UR5, URZ, UP1, !UPT ;  /* 0x00000005ff097290 */ /* 0x000fce0008ffe4ff */
[----:B------:R1:W-:Y:S02]  /*00e0*/  UTMACCTL.PF [UR6] ;  /* 0x00000000060079b9 */ /* 0x0003e40008040000 */
[----:B------:R1:W-:Y:S02]  /*00f0*/  UTMACCTL.PF [UR8] ;  /* 0x00000000080079b9 */ /* 0x0003e40008040000 */
[----:B-1----:R-:W-:Y:S01]  /*0100*/  NOP ;  /* 0x0000000000007918 */ /* 0x002fe20000000000 */
.L_x_1:
[----:B------:R-:W-:Y:S05]  /*0110*/  BSYNC.RECONVERGENT B0 ;  /* 0x0000000000007941 */ /* 0x000fea0003800200 */
.L_x_0:
[----:B------:R-:W-:Y:S01]  /*0120*/  VOTEU.ALL UP3, P2 ;  /* 0x0000000000ff7886 */ /* 0x000fe20001060000 */
[----:B------:R-:W-:Y:S01]  /*0130*/  UMOV UR12, 0x1 ;  /* 0x00000001000c7882 */ /* 0x000fe20000000000 */
[----:B------:R-:W-:Y:S01]  /*0140*/  VOTEU.ALL UP2, P2 ;  /* 0x0000000000ff7886 */ /* 0x000fe20001040000 */
[----:B------:R-:W-:Y:S01]  /*0150*/  VOTEU.ALL UP1, P2 ;  /* 0x0000000000ff7886 */ /* 0x000fe20001020000 */
[----:B------:R-:W-:Y:S01]  /*0160*/  VOTEU.ALL UP0, P2 ;  /* 0x0000000000ff7886 */ /* 0x000fe20001000000 */
[----:B------:R-:W1:Y:S01]  /*0170*/  @!UP3 S2UR UR8, SR_CgaCtaId ;  /* 0x000000000008b9c3 */ /* 0x000e620000008800 */
[----:B------:R-:W-:Y:S01]  /*0180*/  @!UP3 UMOV UR4, 0x400 ;  /* 0x000004000004b882 */ /* 0x000fe20000000000 */
[----:B------:R-:W-:-:S04]  /*0190*/  @!UP3 UIADD3 UR14, UPT, UPT, -UR12, 0x100000, URZ ;  /* 0x001000000c0eb890 */ /* 0x000fc8000fffe1ff */
[----:B------:R-:W-:Y:S02]  /*01a0*/  @!UP3 USHF.L.U32 UR15, UR14, 0xb, URZ ;  /* 0x0000000b0e0fb899 */ /* 0x000fe400080006ff */
[----:B------:R-:W-:Y:S01]  /*01b0*/  @!UP3 USHF.L.U32 UR14, UR14, 0x1, URZ ;  /* 0x000000010e0eb899 */ /* 0x000fe200080006ff */
[----:B------:R-:W-:Y:S01]  /*01c0*/  @!UP3 UMOV UR10, 0x400 ;  /* 0x00000400000ab882 */ /* 0x000fe20000000000 */
[----:B------:R-:W-:-:S04]  /*01d0*/  @!UP3 UIADD3 UR16, UPT, UPT, -UR12, 0x100000, URZ ;  /* 0x001000000c10b890 */ /* 0x000fc8000fffe1ff */
[----:B------:R-:W-:Y:S02]  /*01e0*/  @!UP3 USHF.L.U32 UR17, UR16, 0xb, URZ ;  /* 0x0000000b1011b899 */ /* 0x000fe400080006ff */
[----:B------:R-:W-:Y:S01]  /*01f0*/  @!UP3 USHF.L.U32 UR16, UR16, 0x1, URZ ;  /* 0x000000011010b899 */ /* 0x000fe200080006ff */
[----:B------:R-:W-:Y:S01]  /*0200*/  VOTEU.ALL UP4, P2 ;  /* 0x0000000000ff7886 */ /* 0x000fe20001080000 */
[----:B------:R-:W-:Y:S01]  /*0210*/  VOTEU.ALL UP5, P2 ;  /* 0x0000000000ff7886 */ /* 0x000fe200010a0000 */
[----:B------:R-:W2:Y:S01]  /*0220*/  LDCU.64 UR6, c[0x0][0x358] ;  /* 0x00006b00ff0677ac */ /* 0x000ea20008000a00 */
[----:B------:R-:W4:Y:S01]  /*0230*/  @!UP3 S2UR UR5, SR_CgaCtaId ;  /* 0x000000000005b9c3 */ /* 0x000f220000008800 */
[----:B---3--:R-:W-:-:S07]  /*0240*/  IMAD.WIDE.U32 R4, R7, 0x4, R4 ;  /* 0x0000000407047825 */ /* 0x008fce00078e0004 */
[----:B------:R-:W3:Y:S01]  /*0250*/  @!UP3 S2UR UR11, SR_CgaCtaId ;  /* 0x00000000000bb9c3 */ /* 0x000ee20000008800 */
[----:B-1----:R-:W-:Y:S02]  /*0260*/  @!UP3 ULEA UR8, UR8, UR4, 0x18 ;  /* 0x000000040808b291 */ /* 0x002fe4000f8ec0ff */
[----:B----4-:R-:W-:Y:S02]  /*0270*/  @!UP3 ULEA UR9, UR5, UR4, 0x18 ;  /* 0x000000040509b291 */ /* 0x010fe4000f8ec0ff */
[----:B------:R-:W-:-:S04]  /*0280*/  @!UP3 UIADD3 UR4, UPT, UPT, -UR12, 0x100000, URZ ;  /* 0x001000000c04b890 */ /* 0x000fc8000fffe1ff */
[----:B------:R-:W-:Y:S02]  /*0290*/  @!UP3 USHF.L.U32 UR5, UR4, 0xb, URZ ;  /* 0x0000000b0405b899 */ /* 0x000fe400080006ff */
[----:B------:R-:W-:Y:S01]  /*02a0*/  @!UP3 USHF.L.U32 UR4, UR4, 0x1, URZ ;  /* 0x000000010404b899 */ /* 0x000fe200080006ff */
[----:B------:R-:W1:Y:S02]  /*02b0*/  FENCE.VIEW.ASYNC.S ;  /* 0x00000000000073c6 */ /* 0x000e640000000000 */
[----:B-1----:R1:W4:Y:S01]  /*02c0*/  @!UP2 SYNCS.EXCH.64 URZ, [UR8], UR14 ;  /* 0x0000000e08ffa5b2 */ /* 0x0023220008000100 */
[----:B---3--:R-:W-:Y:S01]  /*02d0*/  @!UP3 ULEA UR10, UR11, UR10, 0x18 ;  /* 0x0000000a0b0ab291 */ /* 0x008fe2000f8ec0ff */
[----:B------:R-:W-:Y:S01]  /*02e0*/  VOTEU.ALL UP3, P2 ;  /* 0x0000000000ff7886 */ /* 0x000fe20001060000 */
[----:B------:R1:W4:Y:S01]  /*02f0*/  @!UP1 SYNCS.EXCH.64 URZ, [UR8+0x8], UR14 ;  /* 0x0000080e08ff95b2 */ /* 0x0003220008000100 */
[----:B------:R-:W-:Y:S01]  /*0300*/  NOP ;  /* 0x0000000000007918 */ /* 0x000fe20000000000 */
[----:B----4-:R-:W-:Y:S06]  /*0310*/  BAR.SYNC.DEFER_BLOCKING 0x0 ;  /* 0x0000000000007b1d */ /* 0x010fec0000010000 */
[----:B------:R1:W3:Y:S01]  /*0320*/  @!UP0 SYNCS.EXCH.64 URZ, [UR9+0x20], UR16 ;  /* 0x0000201009ff85b2 */ /* 0x0002e20008000100 */
[----:B------:R1:W3:Y:S01]  /*0330*/  @!UP3 SYNCS.EXCH.64 URZ, [UR9+0x28], UR16 ;  /* 0x0000281009ffb5b2 */ /* 0x0002e20008000100 */
[----:B------:R-:W-:Y:S01]  /*0340*/  NOP ;  /* 0x0000000000007918 */ /* 0x000fe20000000000 */
[----:B---3--:R-:W-:Y:S06]  /*0350*/  BAR.SYNC.DEFER_BLOCKING 0x0 ;  /* 0x0000000000007b1d */ /* 0x008fec0000010000 */
[----:B------:R1:W3:Y:S01]  /*0360*/  @!UP4 SYNCS.EXCH.64 URZ, [UR10+0x10], UR4 ;  /* 0x000010040affc5b2 */ /* 0x0002e20008000100 */
[----:B------:R1:W3:Y:S01]  /*0370*/  @!UP5 SYNCS.EXCH.64 URZ, [UR10+0x18], UR4 ;  /* 0x000018040affd5b2 */ /* 0x0002e20008000100 */
[----:B------:R-:W-:Y:S01]  /*0380*/  NOP ;  /* 0x0000000000007918 */ /* 0x000fe20000000000 */
[----:B---3--:R-:W-:Y:S06]  /*0390*/  BAR.SYNC.DEFER_BLOCKING 0x0 ;  /* 0x0000000000007b1d */ /* 0x008fec0000010000 */
[----:B--2---:R-:W2:Y:S01]  /*03a0*/  LDG.E R243, desc[UR6][R4.64] ;  /* 0x0000000604f37981 */ /* 0x004ea2000c1e1900 */
[----:B------:R-:W-:Y:S01]  /*03b0*/  ISETP.GT.U32.AND P0, PT, R3, 0xf, PT ;  /* 0x0000000f0300780c */ /* 0x000fe20003f04070 */
[----:B------:R-:W2:Y:S01]  /*03c0*/  S2UR UR12, SR_CTAID.X ;  /* 0x00000000000c79c3 */ /* 0x000ea20000002500 */
[----:B------:R-:W3:Y:S11]  /*03d0*/  S2R R0, SR_CTAID.Y ;  /* 0x0000000000007919 */ /* 0x000ef60000002600 */
[----:B------:R-:W4:Y:S01]  /*03e0*/  @!P0 LDC.64 R6, c[0x0][0x598] ;  /* 0x00016600ff068b82 */ /* 0x000f220000000a00 */
[----:B---3--:R-:W-:-:S02]  /*03f0*/  @!P0 IMAD R9, R0, 0x10, R3 ;  /* 0x0000001000098824 */ /* 0x008fc400078e0203 */
[----:B------:R-:W3:Y:S01]  /*0400*/  LDG.E R0, desc[UR6][R4.64+0x4] ;  /* 0x0000040604007981 */ /* 0x000ee2000c1e1900 */
[----:B--2---:R-:W-:-:S04]  /*0410*/  @!P0 VIADD R2, R243, UR12 ;  /* 0x0000000cf3028c36 */ /* 0x004fc80008000000 */
[----:B------:R-:W-:-:S04]  /*0420*/  @!P0 IMAD R9, R2, 0x40, R9 ;  /* 0x0000004002098824 */ /* 0x000fc800078e0209 */
[----:B----4-:R-:W-:-:S06]  /*0430*/  @!P0 IMAD.WIDE R6, R9, 0x4, R6 ;  /* 0x0000000409068825 */ /* 0x010fcc00078e0206 */
[----:B------:R-:W2:Y:S01]  /*0440*/  @!P0 LDG.E R6, desc[UR6][R6.64] ;  /* 0x0000000606068981 */ /* 0x000ea2000c1e1900 */
[----:B------:R-:W4:Y:S01]  /*0450*/  @!P0 S2R R9, SR_CgaCtaId ;  /* 0x0000000000098919 */ /* 0x000f220000008800 */
[----:B------:R-:W-:-:S04]  /*0460*/  @!P0 MOV R2, 0x400 ;  /* 0x0000040000028802 */ /* 0x000fc80000000f00 */
[----:B----4-:R-:W-:-:S05]  /*0470*/  @!P0 LEA R2, R9, R2, 0x18 ;  /* 0x0000000209028211 */ /* 0x010fca00078ec0ff */
[----:B------:R-:W-:Y:S02]  /*0480*/  @!P0 IMAD R9, R3, 0x4, R2 ;  /* 0x0000000403098824 */ /* 0x000fe400078e0202 */
[----:B---3--:R-:W-:-:S05]  /*0490*/  IMAD.IADD R0, R0, 0x1, -R243 ;  /* 0x0000000100007824 */ /* 0x008fca00078e0af3 */
[----:B------:R-:W-:Y:S01]  /*04a0*/  ISETP.LE.AND P1, PT, R0, UR12, PT ;  /* 0x0000000c00007c0c */ /* 0x000fe2000bf23270 */
[----:B------:R-:W3:Y:S01]  /*04b0*/  S2UR UR13, SR_CTAID.Y ;  /* 0x00000000000d79c3 */ /* 0x000ee20000002600 */
[----:B--2---:R1:W-:Y:S07]  /*04c0*/  @!P0 STS [R9+0xa080], R6 ;  /* 0x00a0800609008388 */ /* 0x0043ee0000000800 */
[----:B------:R-:W-:Y:S06]  /*04d0*/  BAR.SYNC.DEFER_BLOCKING 0x0 ;  /* 0x0000000000007b1d */ /* 0x000fec0000010000 */
[----:B-1-3--:R-:W-:Y:S05]  /*04e0*/  @P1 EXIT ;  /* 0x000000000000194d */ /* 0x00afea0003800000 */
[----:B------:R-:W-:Y:S01]  /*04f0*/  R2UR UR8, R243 ;  /* 0x00000000f30872ca */ /* 0x000fe200000e0000 */
[----:B------:R-:W1:-:S12]  /*0500*/  LDCU.64 UR4, c[0x0][0x5a0] ;  /* 0x0000b400ff0477ac */ /* 0x000e580008000a00 */
[----:B------:R-:W-:-:S04]  /*0510*/  UIADD3 UR12, UPT, UPT, UR8, UR12, URZ ;  /* 0x0000000c080c7290 */ /* 0x000fc8000fffe0ff */
[----:B------:R-:W-:-:S04]  /*0520*/  ULEA UR8, UR12, UR13, 0x2 ;  /* 0x0000000d0c087291 */ /* 0x000fc8000f8e10ff */
[----:B-1----:R-:W-:-:S06]  /*0530*/  UIMAD.WIDE UR4, UR8, 0x4, UR4 ;  /* 0x00000004080478a5 */ /* 0x002fcc000f8e0204 */
[----:B------:R-:W-:Y:S02]  /*0540*/  IMAD.U32 R4, RZ, RZ, UR4 ;  /* 0x00000004ff047e24 */ /* 0x000fe4000f8e00ff */
[----:B------:R-:W-:Y:S01]  /*0550*/  IMAD.U32 R5, RZ, RZ, UR5 ;  /* 0x00000005ff057e24 */ /* 0x000fe2000f8e00ff */
[----:B------:R-:W-:Y:S02]  /*0560*/  BSSY B0, `(.L_x_2) ;  /* 0x0000237000007945 */ /* 0x000fe40003800000 */
[----:B------:R-:W1:Y:S02]  /*0570*/  LDCU UR4, c[0x0][0x5a8] ;  /* 0x0000b500ff0477ac */ /* 0x000e640008000800 */
[----:B------:R2:W5:Y:S01]  /*0580*/  LDG.E R242, desc[UR6][R4.64] ;  /* 0x0000000604f27981 */ /* 0x000562000c1e1900 */
[----:B------:R-:W-:Y:S01]  /*0590*/  LOP3.LUT R7, R3, 0xf, RZ, 0xc0, !PT ;  /* 0x0000000f03077812 */ /* 0x000fe200078ec0ff */
[----:B------:R-:W-:Y:S02]  /*05a0*/  IMAD.MOV.U32 R241, RZ, RZ, 0x1 ;  /* 0x00000001fff17424 */ /* 0x000fe400078e00ff */
[----:B------:R-:W-:Y:S01]  /*05b0*/  IMAD.MOV.U32 R240, RZ, RZ, RZ ;  /* 0x000000fffff07224 */ /* 0x000fe200078e00ff */
[----:B------:R-:W-:Y:S06]  /*05c0*/  @P2 BRA `(.L_x_3) ;  /* 0x0000002000c02947 */ /* 0x000fec0003800000 */
[----:B--2---:R-:W2:Y:S01]  /*05d0*/  S2R R5, SR_CgaCtaId ;  /* 0x0000000000057919 */ /* 0x004ea20000008800 */
[----:B------:R-:W-:Y:S01]  /*05e0*/  MOV R2, 0x400 ;  /* 0x0000040000027802 */ /* 0x000fe20000000f00 */
[----:B------:R-:W-:-:S03]  /*05f0*/  IMAD.MOV.U32 R0, RZ, RZ, -0x80000000 ;  /* 0x80000000ff007424 */ /* 0x000fc600078e00ff */
[----:B--2---:R-:W-:-:S04]  /*0600*/  LEA R9, R5, R2, 0x18 ;  /* 0x0000000205097211 */ /* 0x004fc800078ec0ff */
[----:B------:R-:W2:Y:S02]  /*0610*/  SYNCS.PHASECHK.TRANS64.TRYWAIT P0, [R9+URZ+0x28], R0 ;  /* 0x00002800090075a7 */ /* 0x000ea400080011ff */
[----:B--2---:R-:W-:Y:S05]  /*0620*/  @!P0 BRA `(.L_x_4) ;  /* 0x0000006c00588947 */ /* 0x004fea0003800000 */
.L_x_98:
[----:B------:R-:W-:Y:S02]  /*0630*/  ELECT P1, URZ, PT ;  /* 0x0000000000ff782f */ /* 0x000fe40003820000 */
[----:B------:R-:W-:Y:S02]  /*0640*/  R2UR UR5, R9 ;  /* 0x00000000090572ca */ /* 0x000fe400000e0000 */
[----:B------:R-:W-:-:S09]  /*0650*/  ELECT P0, URZ, PT ;  /* 0x0000000000ff782f */ /* 0x000fd20003800000 */
[----:B------:R-:W-:-:S04]  /*0660*/  @P1 IMAD.MOV.U32 R2, RZ, RZ, 0x2000 ;  /* 0x00002000ff021424 */ /* 0x000fc800078e00ff */
[----:B------:R-:W-:Y:S01]  /*0670*/  VOTEU.ANY UP0, P0 ;  /* 0x0000000000ff7886 */ /* 0x000fe20000000100 */
[----:B------:R-:W-:Y:S01]  /*0680*/  VOTEU.ANY UP1, P0 ;  /* 0x0000000000ff7886 */ /* 0x000fe20000020100 */
[----:B------:R3:W-:Y:S01]  /*0690*/  @P1 SYNCS.ARRIVE.TRANS64 RZ, [R9+URZ+0x20], R2 ;  /* 0x0000200209ff19a7 */ /* 0x0007e200080000ff */
[----:B------:R-:W-:Y:S02]  /*06a0*/  PLOP3.LUT P1, PT, PT, PT, PT, 0x8, 0x80 ;  /* 0x000000000080781c */ /* 0x000fe40003f2e170 */
[----:B------:R-:W4:Y:S01]  /*06b0*/  @UP0 LDCU.64 UR14, c[0x0][0x348] ;  /* 0x00006900ff0e07ac */ /* 0x000f220008000a00 */
[----:B------:R-:W-:Y:S02]  /*06c0*/  @UP0 UIADD3 UR8, UPT, UPT, UR5, 0x80, URZ ;  /* 0x0000008005080890 */ /* 0x000fe4000fffe0ff */
[----:B------:R-:W-:Y:S01]  /*06d0*/  @UP0 UIADD3 UR9, UPT, UPT, UR5, 0x20, URZ ;  /* 0x0000002005090890 */ /* 0x000fe2000fffe0ff */
[----:B------:R-:W-:Y:S01]  /*06e0*/  @UP0 UMOV UR10, URZ ;  /* 0x000000ff000a0c82 */ /* 0x000fe20008000000 */
[----:B------:R-:W-:-:S10]  /*06f0*/  @UP0 UMOV UR11, URZ ;  /* 0x000000ff000b0c82 */ /* 0x000fd40008000000 */
.L_x_5:
[----:B------:R-:W-:Y:S01]  /*0700*/  @P0 ELECT P1, URZ, PT ;  /* 0x0000000000ff082f */ /* 0x000fe20003820000 */
[----:B----4-:R4:W-:-:S12]  /*0710*/  @UP1 UTMALDG.4D [UR8], [UR14], desc[URZ] ;  /* 0x0000ff080e0015b4 */ /* 0x0109d80008019000 */
[----:B------:R-:W-:Y:S02]  /*0720*/  @P1 PLOP3.LUT P0, PT, P1, PT, PT, 0x8, 0x80 ;  /* 0x000000000080181c */ /* 0x000fe40000f0e170 */
[----:B------:R-:W-:-:S11]  /*0730*/  PLOP3.LUT P1, PT, PT, PT, PT, 0x8, 0x80 ;  /* 0x000000000080781c */ /* 0x000fd60003f2e170 */
[----:B----4-:R-:W-:Y:S05]  /*0740*/  @P0 BRA.U.ANY `(.L_x_5) ;  /* 0xfffffffd00ec0947 */ /* 0x010fea000393ffff */
[----:B------:R-:W-:Y:S02]  /*0750*/  ELECT P0, URZ, PT ;  /* 0x0000000000ff782f */ /* 0x000fe40003800000 */
[----:B------:R-:W-:-:S11]  /*0760*/  PLOP3.LUT P1, PT, PT, PT, PT, 0x8, 0x80 ;  /* 0x000000000080781c */ /* 0x000fd60003f2e170 */
[----:B------:R-:W-:Y:S01]  /*0770*/  VOTEU.ANY UP0, P0 ;  /* 0x0000000000ff7886 */ /* 0x000fe20000000100 */
[----:B------:R-:W-:-:S04]  /*0780*/  VOTEU.ANY UP1, P0 ;  /* 0x0000000000ff7886 */ /* 0x000fc80000020100 */
[----:B------:R-:W4:Y:S01]  /*0790*/  @UP0 LDCU.64 UR14, c[0x0][0x348] ;  /* 0x00006900ff0e07ac */ /* 0x000f220008000a00 */
[----:B------:R-:W-:Y:S02]  /*07a0*/  @UP0 UIADD3 UR8, UPT, UPT, UR5, 0x180, URZ ;  /* 0x0000018005080890 */ /* 0x000fe4000fffe0ff */
[----:B------:R-:W-:Y:S01]  /*07b0*/  @UP0 UIADD3 UR9, UPT, UPT, UR5, 0x20, URZ ;  /* 0x0000002005090890 */ /* 0x000fe2000fffe0ff */
[----:B------:R-:W-:Y:S01]  /*07c0*/  @UP0 UMOV UR10, 0x8 ;  /* 0x00000008000a0882 */ /* 0x000fe20000000000 */
[----:B------:R-:W-:-:S10]  /*07d0*/  @UP0 UMOV UR11, URZ ;  /* 0x000000ff000b0c82 */ /* 0x000fd40008000000 */
.L_x_6:
        /* <DEDUP_REMOVED lines=14> */
.L_x_7:
        /* <DEDUP_REMOVED lines=14> */
.L_x_8:
        /* <DEDUP_REMOVED lines=14> */
.L_x_9:
        /* <DEDUP_REMOVED lines=14> */
.L_x_10:
        /* <DEDUP_REMOVED lines=14> */
.L_x_11:
        /* <DEDUP_REMOVED lines=14> */
.L_x_12:
        /* <DEDUP_REMOVED lines=14> */
.L_x_13:
        /* <DEDUP_REMOVED lines=14> */
.L_x_14:
        /* <DEDUP_REMOVED lines=14> */
.L_x_15:
        /* <DEDUP_REMOVED lines=14> */
.L_x_16:
        /* <DEDUP_REMOVED lines=14> */
.L_x_17:
        /* <DEDUP_REMOVED lines=14> */
.L_x_18:
        /* <DEDUP_REMOVED lines=14> */
.L_x_19:
        /* <DEDUP_REMOVED lines=14> */
.L_x_20:
        /* <DEDUP_REMOVED lines=14> */
.L_x_21:
        /* <DEDUP_REMOVED lines=14> */
.L_x_22:
        /* <DEDUP_REMOVED lines=14> */
.L_x_23:
        /* <DEDUP_REMOVED lines=14> */
.L_x_24:
        /* <DEDUP_REMOVED lines=14> */
.L_x_25:
        /* <DEDUP_REMOVED lines=14> */
.L_x_26:
        /* <DEDUP_REMOVED lines=14> */
.L_x_27:
        /* <DEDUP_REMOVED lines=14> */
.L_x_28:
        /* <DEDUP_REMOVED lines=14> */
.L_x_29:
        /* <DEDUP_REMOVED lines=14> */
.L_x_30:
        /* <DEDUP_REMOVED lines=14> */
.L_x_31:
        /* <DEDUP_REMOVED lines=14> */
.L_x_32:
        /* <DEDUP_REMOVED lines=14> */
.L_x_33:
        /* <DEDUP_REMOVED lines=14> */
.L_x_34:
        /* <DEDUP_REMOVED lines=14> */
.L_x_35:
        /* <DEDUP_REMOVED lines=14> */
.L_x_36:
[----:B------:R-:W-:Y:S01]  /*2220*/  @P0 ELECT P1, URZ, PT ;  /* 0x0000000000ff082f */ /* 0x000fe20003820000 */
[----:B----4-:R4:W-:-:S12]  /*2230*/  @UP1 UTMALDG.4D [UR8], [UR14], desc[URZ] ;  /* 0x0000ff080e0015b4 */ /* 0x0109d80008019000 */
[----:B------:R-:W-:Y:S02]  /*2240*/  @P1 PLOP3.LUT P0, PT, P1, PT, PT, 0x8, 0x80 ;  /* 0x000000000080181c */ /* 0x000fe40000f0e170 */
[----:B------:R-:W-:-:S11]  /*2250*/  PLOP3.LUT P1, PT, PT, PT, PT, 0x8, 0x80 ;  /* 0x000000000080781c */ /* 0x000fd60003f2e170 */
[----:B----4-:R-:W-:Y:S05]  /*2260*/  @P0 BRA.U.ANY `(.L_x_36) ;  /* 0xfffffffd00ec0947 */ /* 0x010fea000393ffff */
[----:B-----5:R-:W-:-:S13]  /*2270*/  ISETP.GE.AND P0, PT, R242, 0x1, PT ;  /* 0x00000001f200780c */ /* 0x020fda0003f06270 */
[----:B------:R-:W-:Y:S05]  /*2280*/  @!P0 BRA `(.L_x_3) ;  /* 0x0000000400908947 */ /* 0x000fea0003800000 */
[----:B------:R-:W4:Y:S02]  /*2290*/  SYNCS.PHASECHK.TRANS64.TRYWAIT P0, [R9+URZ+0x8], R0 ;  /* 0x00000800090075a7 */ /* 0x000f2400080011ff */
[----:B----4-:R-:W-:Y:S05]  /*22a0*/  @!P0 BRA `(.L_x_37) ;  /* 0x0000005000548947 */ /* 0x010fea0003800000 */
.L_x_99:
[----:B------:R-:W-:Y:S01]  /*22b0*/  ELECT P0, URZ, PT ;  /* 0x0000000000ff782f */ /* 0x000fe20003800000 */
[----:B------:R-:W-:Y:S01]  /*22c0*/  IMAD R0, R242, 0x4, R9 ;  /* 0x00000004f2007824 */ /* 0x000fe200078e0209 */
[----:B------:R-:W-:Y:S02]  /*22d0*/  ELECT P1, URZ, PT ;  /* 0x0000000000ff782f */ /* 0x000fe40003820000 */
[----:B------:R-:W-:-:S09]  /*22e0*/  R2UR UR5, R9 ;  /* 0x00000000090572ca */ /* 0x000fd200000e0000 */
[----:B--2---:R-:W2:Y:S01]  /*22f0*/  @P0 LDC.64 R4, c[0x0][0x348] ;  /* 0x0000d200ff040b82 */ /* 0x004ea20000000a00 */
[----:B------:R-:W-:Y:S01]  /*2300*/  @P0 R2UR UR17, R9 ;  /* 0x00000000091102ca */ /* 0x000fe200000e0000 */
[----:B---3--:R-:W-:Y:S01]  /*2310*/  @P1 IMAD.MOV.U32 R2, RZ, RZ, 0x4000 ;  /* 0x00004000ff021424 */ /* 0x008fe200078e00ff */
[----:B------:R-:W-:Y:S01]  /*2320*/  VOTEU.ANY UP0, P0 ;  /* 0x0000000000ff7886 */ /* 0x000fe20000000100 */
[----:B------:R-:W-:Y:S02]  /*2330*/  VOTEU.ANY UP1, P0 ;  /* 0x0000000000ff7886 */ /* 0x000fe40000020100 */
[----:B------:R2:W-:Y:S01]  /*2340*/  @P1 SYNCS.ARRIVE.TRANS64 RZ, [R9+URZ], R2 ;  /* 0x0000000209ff19a7 */ /* 0x0005e200080000ff */
[----:B------:R-:W3:Y:S01]  /*2350*/  LDS R0, [R0+0xa07c] ;  /* 0x00a07c0000007984 */ /* 0x000ee20000000800 */
[----:B------:R-:W-:Y:S01]  /*2360*/  @UP0 UIADD3 UR16, UPT, UPT, UR5, 0x2080, URZ ;  /* 0x0000208005100890 */ /* 0x000fe2000fffe0ff */
[----:B------:R-:W-:Y:S01]  /*2370*/  @UP0 UMOV UR18, URZ ;  /* 0x000000ff00120c82 */ /* 0x000fe20008000000 */
[----:B--2---:R-:W-:-:S04]  /*2380*/  @P0 IADD3 R2, P1, PT, R4, 0x80, RZ ;  /* 0x0000008004020810 */ /* 0x004fc80007f3e0ff */
[----:B------:R-:W-:Y:S01]  /*2390*/  @P0 R2UR UR8, R2 ;  /* 0x00000000020802ca */ /* 0x000fe200000e0000 */
[----:B------:R-:W-:Y:S01]  /*23a0*/  @P0 IMAD.X R4, RZ, RZ, R5, P1 ;  /* 0x000000ffff040224 */ /* 0x000fe200008e0605 */
[----:B------:R-:W-:-:S04]  /*23b0*/  PLOP3.LUT P1, PT, PT, PT, PT, 0x8, 0x80 ;  /* 0x000000000080781c */ /* 0x000fc80003f2e170 */
[----:B------:R-:W-:-:S07]  /*23c0*/  @P0 R2UR UR9, R4 ;  /* 0x00000000040902ca */ /* 0x000fce00000e0000 */
[----:B------:R-:W-:-:S05]  /*23d0*/  IMAD.U32 R4, RZ, RZ, UR8 ;  /* 0x00000008ff047e24 */ /* 0x000fca000f8e00ff */
[----:B------:R-:W-:Y:S01]  /*23e0*/  @P0 R2UR UR8, R4 ;  /* 0x00000000040802ca */ /* 0x000fe200000e0000 */
[----:B------:R-:W-:Y:S02]  /*23f0*/  IMAD.U32 R5, RZ, RZ, UR9 ;  /* 0x00000009ff057e24 */ /* 0x000fe4000f8e00ff */
[----:B---3--:R-:W-:-:S03]  /*2400*/  IMAD R2, R0, 0x20, R243 ;  /* 0x0000002000027824 */ /* 0x008fc600078e02f3 */
[----:B------:R-:W-:Y:S02]  /*2410*/  @P0 R2UR UR9, R5 ;  /* 0x00000000050902ca */ /* 0x000fe400000e0000 */
[----:B------:R-:W-:-:S15]  /*2420*/  R2UR UR19, R2 ;  /* 0x00000000021372ca */ /* 0x000fde00000e0000 */
.L_x_38:
[----:B------:R-:W-:Y:S01]  /*2430*/  @P0 ELECT P1, URZ, PT ;  /* 0x0000000000ff082f */ /* 0x000fe20003820000 */
[----:B------:R-:W-:Y:S02]  /*2440*/  UMOV UR20, UR13 ;  /* 0x0000000d00147c82 */ /* 0x000fe40008000000 */
[----:B------:R2:W-:Y:S10]  /*2450*/  @UP1 UTMALDG.3D [UR16], [UR8], desc[URZ] ;  /* 0x0000ff10080015b4 */ /* 0x0005f40008011000 */
[----:B------:R-:W-:-:S02]  /*2460*/  @P1 PLOP3.LUT P0, PT, P1, PT, PT, 0x8, 0x80 ;  /* 0x000000000080181c */ /* 0x000fc40000f0e170 */
[----:B------:R-:W-:-:S11]  /*2470*/  PLOP3.LUT P1, PT, PT, PT, PT, 0x8, 0x80 ;  /* 0x000000000080781c */ /* 0x000fd60003f2e170 */
[----:B--2---:R-:W-:Y:S05]  /*2480*/  @P0 BRA.U.ANY `(.L_x_38) ;  /* 0xfffffffd00e80947 */ /* 0x004fea000393ffff */
[----:B------:R-:W-:-:S13]  /*2490*/  ELECT P0, URZ, PT ;  /* 0x0000000000ff782f */ /* 0x000fda0003800000 */
[----:B------:R-:W2:Y:S01]  /*24a0*/  @P0 LDC.64 R4, c[0x0][0x348] ;  /* 0x0000d200ff040b82 */ /* 0x000ea20000000a00 */
[----:B------:R-:W-:Y:S01]  /*24b0*/  @P0 R2UR UR17, R9 ;  /* 0x00000000091102ca */ /* 0x000fe200000e0000 */
[----:B------:R-:W-:Y:S01]  /*24c0*/  VOTEU.ANY UP0, P0 ;  /* 0x0000000000ff7886 */ /* 0x000fe20000000100 */
[----:B------:R-:W-:-:S04]  /*24d0*/  VOTEU.ANY UP1, P0 ;  /* 0x0000000000ff7886 */ /* 0x000fc80000020100 */
[----:B------:R-:W-:Y:S01]  /*24e0*/  @UP0 UIADD3 UR16, UPT, UPT, UR5, 0x3080, URZ ;  /* 0x0000308005100890 */ /* 0x000fe2000fffe0ff */
[----:B------:R-:W-:Y:S01]  /*24f0*/  @UP0 UMOV UR18, 0x40 ;  /* 0x0000004000120882 */ /* 0x000fe20000000000 */
[----:B--2---:R-:W-:-:S04]  /*2500*/  @P0 IADD3 R0, P1, PT, R4, 0x80, RZ ;  /* 0x0000008004000810 */ /* 0x004fc80007f3e0ff */
[----:B------:R-:W-:Y:S01]  /*2510*/  @P0 R2UR UR8, R0 ;  /* 0x00000000000802ca */ /* 0x000fe200000e0000 */
[----:B------:R-:W-:Y:S01]  /*2520*/  @P0 IMAD.X R4, RZ, RZ, R5, P1 ;  /* 0x000000ffff040224 */ /* 0x000fe200008e0605 */
[----:B------:R-:W-:-:S04]  /*2530*/  PLOP3.LUT P1, PT, PT, PT, PT, 0x8, 0x80 ;  /* 0x000000000080781c */ /* 0x000fc80003f2e170 */
[----:B------:R-:W-:-:S07]  /*2540*/  @P0 R2UR UR9, R4 ;  /* 0x00000000040902ca */ /* 0x000fce00000e0000 */
[----:B------:R-:W-:-:S05]  /*2550*/  IMAD.U32 R4, RZ, RZ, UR8 ;  /* 0x00000008ff047e24 */ /* 0x000fca000f8e00ff */
[----:B------:R-:W-:Y:S01]  /*2560*/  @P0 R2UR UR8, R4 ;  /* 0x00000000040802ca */ /* 0x000fe200000e0000 */
[----:B------:R-:W-:-:S05]  /*2570*/  IMAD.U32 R5, RZ, RZ, UR9 ;  /* 0x00000009ff057e24 */ /* 0x000fca000f8e00ff */
[----:B------:R-:W-:-:S15]  /*2580*/  @P0 R2UR UR9, R5 ;  /* 0x00000000050902ca */ /* 0x000fde00000e0000 */
.L_x_39:
        /* <DEDUP_REMOVED lines=22> */
.L_x_40:
[----:B------:R-:W-:Y:S01]  /*26f0*/  @P0 ELECT P1, URZ, PT ;  /* 0x0000000000ff082f */ /* 0x000fe20003820000 */
[----:B------:R-:W-:Y:S02]  /*2700*/  UMOV UR20, UR13 ;  /* 0x0000000d00147c82 */ /* 0x000fe40008000000 */
[----:B------:R2:W-:Y:S10]  /*2710*/  @UP1 UTMALDG.3D [UR16], [UR8], desc[URZ] ;  /* 0x0000ff10080015b4 */ /* 0x0005f40008011000 */
[----:B------:R-:W-:-:S02]  /*2720*/  @P1 PLOP3.LUT P0, PT, P1, PT, PT, 0x8, 0x80 ;  /* 0x000000000080181c */ /* 0x000fc40000f0e170 */
[----:B------:R-:W-:-:S11]  /*2730*/  PLOP3.LUT P1, PT, PT, PT, PT, 0x8, 0x80 ;  /* 0x000000000080781c */ /* 0x000fd60003f2e170 */
[----:B--2---:R-:W-:Y:S05]  /*2740*/  @P0 BRA.U.ANY `(.L_x_40) ;  /* 0xfffffffd00e80947 */ /* 0x004fea000393ffff */
[----:B------:R-:W-:Y:S01]  /*2750*/  ELECT P0, URZ, PT ;  /* 0x0000000000ff782f */ /* 0x000fe20003800000 */
[----:B------:R-:W-:Y:S02]  /*2760*/  IMAD.MOV.U32 R241, RZ, RZ, RZ ;  /* 0x000000fffff17224 */ /* 0x000fe400078e00ff */
[----:B------:R-:W-:-:S10]  /*2770*/  IMAD.MOV.U32 R240, RZ, RZ, 0x1 ;  /* 0x00000001fff07424 */ /* 0x000fd400078e00ff */
        /* <DEDUP_REMOVED lines=15> */
.L_x_41:
[----:B------:R-:W-:Y:S01]  /*2870*/  @P0 ELECT P1, URZ, PT ;  /* 0x0000000000ff082f */ /* 0x000fe20003820000 */
[----:B------:R-:W-:Y:S02]  /*2880*/  UMOV UR20, UR13 ;  /* 0x0000000d00147c82 */ /* 0x000fe40008000000 */
[----:B------:R4:W-:Y:S10]  /*2890*/  @UP1 UTMALDG.3D [UR16], [UR8], desc[URZ] ;  /* 0x0000ff10080015b4 */ /* 0x0009f40008011000 */
[----:B------:R-:W-:-:S02]  /*28a0*/  @P1 PLOP3.LUT P0, PT, P1, PT, PT, 0x8, 0x80 ;  /* 0x000000000080181c */ /* 0x000fc40000f0e170 */
[----:B------:R-:W-:-:S11]  /*28b0*/  PLOP3.LUT P1, PT, PT, PT, PT, 0x8, 0x80 ;  /* 0x000000000080781c */ /* 0x000fd60003f2e170 */
[----:B----4-:R-:W-:Y:S05]  /*28c0*/  @P0 BRA.U.ANY `(.L_x_41) ;  /* 0xfffffffd00e80947 */ /* 0x010fea000393ffff */
.L_x_3:
[----:B-1----:R-:W-:Y:S05]  /*28d0*/  BSYNC B0 ;  /* 0x0000000000007941 */ /* 0x002fea0003800000 */
.L_x_2:
[----:B------:R-:W1:Y:S01]  /*28e0*/  S2UR UR8, SR_CgaCtaId ;  /* 0x00000000000879c3 */ /* 0x000e620000008800 */
[----:B------:R-:W-:Y:S01]  /*28f0*/  UMOV UR5, 0x400 ;  /* 0x0000040000057882 */ /* 0x000fe20000000000 */
[----:B-----5:R-:W-:Y:S01]  /*2900*/  ISETP.GE.AND P1, PT, R242, 0x1, PT ;  /* 0x00000001f200780c */ /* 0x020fe20003f26270 */
[----:B------:R-:W-:Y:S01]  /*2910*/  IMAD.MOV.U32 R238, RZ, RZ, RZ ;  /* 0x000000ffffee7224 */ /* 0x000fe200078e00ff */
[----:B------:R-:W-:Y:S01]  /*2920*/  PLOP3.LUT P0, PT, PT, PT, PT, 0x80, 0x8 ;  /* 0x000000000008781c */ /* 0x000fe20003f0f070 */
[----:B------:R-:W-:Y:S01]  /*2930*/  IMAD.MOV.U32 R239, RZ, RZ, -0x800000 ;  /* 0xff800000ffef7424 */ /* 0x000fe200078e00ff */
[----:B------:R-:W-:Y:S02]  /*2940*/  CS2R R184, SRZ ;  /* 0x0000000000b87805 */ /* 0x000fe4000001ff00 */
[----:B------:R-:W-:Y:S02]  /*2950*/  CS2R R186, SRZ ;  /* 0x0000000000ba7805 */ /* 0x000fe4000001ff00 */
[----:B------:R-:W-:-:S02]  /*2960*/  CS2R R180, SRZ ;  /* 0x0000000000b47805 */ /* 0x000fc4000001ff00 */
[----:B------:R-:W-:Y:S02]  /*2970*/  CS2R R182, SRZ ;  /* 0x0000000000b67805 */ /* 0x000fe4000001ff00 */
[----:B------:R-:W-:Y:S02]  /*2980*/  CS2R R60, SRZ ;  /* 0x00000000003c7805 */ /* 0x000fe4000001ff00 */
[----:B------:R-:W-:Y:S02]  /*2990*/  CS2R R62, SRZ ;  /* 0x00000000003e7805 */ /* 0x000fe4000001ff00 */
        /* <DEDUP_REMOVED lines=11> */
[----:B------:R-:W-:Y:S01]  /*2a50*/  CS2R R178, SRZ ;  /* 0x0000000000b27805 */ /* 0x000fe2000001ff00 */
[----:B-1----:R-:W-:Y:S01]  /*2a60*/  ULEA UR5, UR8, UR5, 0x18 ;  /* 0x0000000508057291 */ /* 0x002fe2000f8ec0ff */
[----:B------:R-:W-:Y:S02]  /*2a70*/  CS2R R172, SRZ ;  /* 0x0000000000ac7805 */ /* 0x000fe4000001ff00 */
[----:B------:R-:W-:Y:S02]  /*2a80*/  CS2R R174, SRZ ;  /* 0x0000000000ae7805 */ /* 0x000fe4000001ff00 */
[----:B------:R-:W-:-:S02]  /*2a90*/  CS2R R24, SRZ ;  /* 0x0000000000187805 */ /* 0x000fc4000001ff00 */
[----:B------:R-:W-:Y:S02]  /*2aa0*/  CS2R R26, SRZ ;  /* 0x00000000001a7805 */ /* 0x000fe4000001ff00 */
[----:B------:R-:W-:Y:S01]  /*2ab0*/  CS2R R44, SRZ ;  /* 0x00000000002c7805 */ /* 0x000fe2000001ff00 */
[----:B------:R-:W-:Y:S01]  /*2ac0*/  IMAD.U32 R0, RZ, RZ, UR5 ;  /* 0x00000005ff007e24 */ /* 0x000fe2000f8e00ff */
[----:B------:R-:W-:Y:S02]  /*2ad0*/  CS2R R46, SRZ ;  /* 0x00000000002e7805 */ /* 0x000fe4000001ff00 */
[----:B------:R-:W-:Y:S02]  /*2ae0*/  CS2R R136, SRZ ;  /* 0x0000000000887805 */ /* 0x000fe4000001ff00 */
[----:B------:R-:W-:Y:S01]  /*2af0*/  CS2R R138, SRZ ;  /* 0x00000000008a7805 */ /* 0x000fe2000001ff00 */
[----:B------:R-:W1:Y:S01]  /*2b00*/  SYNCS.PHASECHK.TRANS64.TRYWAIT P3, [R0+URZ+0x20], RZ ;  /* 0x000020ff000075a7 */ /* 0x000e6200080611ff */
        /* <DEDUP_REMOVED lines=20> */
[----:B------:R-:W-:Y:S01]  /*2c50*/  CS2R R64, SRZ ;  /* 0x0000000000407805 */ /* 0x000fe2000001ff00 */
[----:B------:R-:W-:Y:S02]  /*2c60*/  IMAD.MOV.U32 R66, RZ, RZ, RZ ;  /* 0x000000ffff427224 */ /* 0x000fe400078e00ff */
[----:B------:R-:W-:Y:S01]  /*2c70*/  IMAD R7, R7, 0x10, R0 ;  /* 0x0000001007077824 */ /* 0x000fe200078e0200 */
[----:B-1----:R-:W-:Y:S06]  /*2c80*/  @P3 BRA `(.L_x_42) ;  /* 0x0000000000083947 */ /* 0x002fec0003800000 */
[----:B------:R-:W1:Y:S02]  /*2c90*/  SYNCS.PHASECHK.TRANS64.TRYWAIT P3, [R0+URZ+0x20], RZ ;  /* 0x000020ff000075a7 */ /* 0x000e6400080611ff */
[----:B-1----:R-:W-:Y:S05]  /*2ca0*/  @!P3 BRA `(.L_x_43) ;  /* 0x0000004400f0b947 */ /* 0x002fea0003800000 */
.L_x_42:
[----:B------:R-:W4:Y:S01]  /*2cb0*/  LDSM.16.M88.2 R68, [R7+0x80] ;  /* 0x000080000744783b */ /* 0x000f220000000100 */
[----:B------:R-:W-:Y:S01]  /*2cc0*/  IMAD.MOV.U32 R67, RZ, RZ, RZ ;  /* 0x000000ffff437224 */ /* 0x000fe200078e00ff */
[----:B------:R-:W-:Y:S02]  /*2cd0*/  CS2R R16, SRZ ;  /* 0x0000000000107805 */ /* 0x000fe4000001ff00 */
[----:B------:R-:W-:Y:S01]  /*2ce0*/  CS2R R18, SRZ ;  /* 0x0000000000127805 */ /* 0x000fe2000001ff00 */
[----:B------:R-:W1:Y:S01]  /*2cf0*/  LDSM.16.M88.2 R70, [R7+0x180] ;  /* 0x000180000746783b */ /* 0x000e620000000100 */
[----:B------:R-:W-:Y:S02]  /*2d00*/  CS2R R12, SRZ ;  /* 0x00000000000c7805 */ /* 0x000fe4000001ff00 */
[----:B------:R-:W-:Y:S02]  /*2d10*/  CS2R R14, SRZ ;  /* 0x00000000000e7805 */ /* 0x000fe4000001ff00 */
[----:B------:R-:W-:Y:S01]  /*2d20*/  CS2R R188, SRZ ;  /* 0x0000000000bc7805 */ /* 0x000fe2000001ff00 */
[----:B------:R-:W2:Y:S01]  /*2d30*/  LDSM.16.M88.2 R72, [R7+0x280] ;  /* 0x000280000748783b */ /* 0x000ea20000000100 */
[----:B------:R-:W-:-:S02]  /*2d40*/  CS2R R190, SRZ ;  /* 0x0000000000be7805 */ /* 0x000fc4000001ff00 */
[----:B------:R-:W-:Y:S02]  /*2d50*/  CS2R R192, SRZ ;  /* 0x0000000000c07805 */ /* 0x000fe4000001ff00 */
[----:B------:R-:W-:Y:S01]  /*2d60*/  CS2R R194, SRZ ;  /* 0x0000000000c27805 */ /* 0x000fe2000001ff00 */
[----:B------:R-:W3:Y:S02]  /*2d70*/  LDSM.16.M88.2 R74, [R7+0x380] ;  /* 0x00038000074a783b */ /* 0x000ee40000000100 */
[----:B--23--:R-:W-:Y:S02]  /*2d80*/  CS2R R8, SRZ ;  /* 0x0000000000087805 */ /* 0x00cfe4000001ff00 */
[----:B------:R-:W-:Y:S02]  /*2d90*/  CS2R R10, SRZ ;  /* 0x00000000000a7805 */ /* 0x000fe4000001ff00 */
[----:B------:R-:W-:Y:S01]  /*2da0*/  CS2R R4, SRZ ;  /* 0x0000000000047805 */ /* 0x000fe2000001ff00 */
[----:B------:R-:W2:Y:S01]  /*2db0*/  LDSM.16.M88.2 R76, [R7+0x480] ;  /* 0x00048000074c783b */ /* 0x000ea20000000100 */
[----:B------:R-:W-:-:S02]  /*2dc0*/  CS2R R196, SRZ ;  /* 0x0000000000c47805 */ /* 0x000fc4000001ff00 */
[----:B------:R-:W-:Y:S02]  /*2dd0*/  CS2R R198, SRZ ;  /* 0x0000000000c67805 */ /* 0x000fe4000001ff00 */
[----:B------:R-:W-:Y:S01]  /*2de0*/  CS2R R200, SRZ ;  /* 0x0000000000c87805 */ /* 0x000fe2000001ff00 */
[----:B------:R-:W3:Y:S01]  /*2df0*/  LDSM.16.M88.2 R78, [R7+0x580] ;  /* 0x00058000074e783b */ /* 0x000ee20000000100 */
[----:B------:R-:W-:-:S03]  /*2e00*/  CS2R R202, SRZ ;  /* 0x0000000000ca7805 */ /* 0x000fc6000001ff00 */
[----:B------:R-:W1:Y:S04]  /*2e10*/  LDSM.16.M88.2 R80, [R7+0x680] ;  /* 0x000680000750783b */ /* 0x000e680000000100 */
        /* <DEDUP_REMOVED lines=24> */
[----:B------:R5:W1:Y:S01]  /*2fa0*/  LDSM.16.M88.2 R130, [R7+0x1f80] ;  /* 0x001f80000782783b */ /* 0x000a620000000100 */
[----:B------:R1:W1:Y:S01]  /*2fb0*/  @P1 SYNCS.PHASECHK.TRANS64.TRYWAIT P0, [R0+URZ], RZ ;  /* 0x000000ff000015a7 */ /* 0x00026200080011ff */
[----:B-----5:R-:W-:Y:S01]  /*2fc0*/  CS2R R6, SRZ ;  /* 0x0000000000067805 */ /* 0x020fe2000001ff00 */
[----:B--234-:R-:W-:Y:S06]  /*2fd0*/  @!P1 BRA `(.L_x_44) ;  /* 0x0000002400f89947 */ /* 0x01cfec0003800000 */
[----:B------:R-:W2:Y:S01]  /*2fe0*/  LDC.64 R248, c[0x0][0x348] ;  /* 0x0000d200fff87b82 */ /* 0x000ea20000000a00 */
[----:B------:R-:W-:Y:S01]  /*2ff0*/  IMAD.MOV R237, RZ, RZ, -R242 ;  /* 0x000000ffffed7224 */ /* 0x000fe200078e0af2 */
[----:B------:R-:W-:Y:S01]  /*3000*/  CS2R R234, SRZ ;  /* 0x0000000000ea7805 */ /* 0x000fe2000001ff00 */
[----:B------:R-:W-:Y:S01]  /*3010*/  IMAD.MOV.U32 R238, RZ, RZ, RZ ;  /* 0x000000ffffee7224 */ /* 0x000fe200078e00ff */
[----:B------:R-:W-:Y:S01]  /*3020*/  CS2R R232, SRZ ;  /* 0x0000000000e87805 */ /* 0x000fe2000001ff00 */
[----:B------:R-:W-:Y:S02]  /*3030*/  IMAD.MOV.U32 R239, RZ, RZ, -0x800000 ;  /* 0xff800000ffef7424 */ /* 0x000fe400078e00ff */
[----:B------:R-:W-:-:S07]  /*3040*/  IMAD.MOV.U32 R236, RZ, RZ, 0x1 ;  /* 0x00000001ffec7424 */ /* 0x000fce00078e00ff */
.L_x_71:
[----:B------:R-:W-:Y:S01]  /*3050*/  ISETP.NE.AND P2, PT, R244, RZ, PT ;  /* 0x000000fff400720c */ /* 0x000fe20003f45270 */
[----:B------:R-:W-:Y:S03]  /*3060*/  BSSY B0, `(.L_x_45) ;  /* 0x0000009000007945 */ /* 0x000fe60003800000 */
[----:B------:R-:W-:Y:S01]  /*3070*/  ISETP.GE.OR P1, PT, R233, R242, P2 ;  /* 0x000000f2e900720c */ /* 0x000fe20001726670 */
[----:B-1----:R-:W-:-:S12]  /*3080*/  @P0 BRA `(.L_x_46) ;  /* 0x0000000000180947 */ /* 0x002fd80003800000 */
[----:B------:R-:W1:Y:S01]  /*3090*/  S2R R3, SR_CgaCtaId ;  /* 0x0000000000037919 */ /* 0x000e620000008800 */
[----:B------:R-:W-:Y:S01]  /*30a0*/  MOV R0, 0x400 ;  /* 0x0000040000007802 */ /* 0x000fe20000000f00 */
[----:B------:R-:W-:-:S03]  /*30b0*/  IMAD.U32 R28, R234, -0x80000000, RZ ;  /* 0x80000000ea1c7824 */ /* 0x000fc600078e00ff */
[----:B-1----:R-:W-:-:S04]  /*30c0*/  LEA R3, R3, R0, 0x18 ;  /* 0x0000000003037211 */ /* 0x002fc800078ec0ff */
[----:B------:R-:W1:Y:S02]  /*30d0*/  SYNCS.PHASECHK.TRANS64.TRYWAIT P0, [R3+URZ], R28 ;  /* 0x0000001c030075a7 */ /* 0x000e6400080011ff */
[----:B-1----:R-:W-:Y:S05]  /*30e0*/  @!P0 BRA `(.L_x_47) ;  /* 0x0000004000f48947 */ /* 0x002fea0003800000 */
.L_x_46:
[----:B------:R-:W-:Y:S05]  /*30f0*/  BSYNC B0 ;  /* 0x0000000000007941 */ /* 0x000fea0003800000 */
.L_x_45:
[----:B------:R-:W-:Y:S04]  /*3100*/  BSSY B0, `(.L_x_48) ;  /* 0x000006a000007945 */ /* 0x000fe80003800000 */
[----:B------:R-:W-:Y:S05]  /*3110*/  @P1 BRA `(.L_x_49) ;  /* 0x0000000400a01947 */ /* 0x000fea0003800000 */
[----:B-1----:R-:W1:Y:S01]  /*3120*/  S2R R3, SR_CgaCtaId ;  /* 0x0000000000037919 */ /* 0x002e620000008800 */
[----:B------:R-:W-:Y:S01]  /*3130*/  MOV R0, 0x400 ;  /* 0x0000040000007802 */ /* 0x000fe20000000f00 */
[----:B------:R-:W-:Y:S01]  /*3140*/  IMAD.U32 R28, R236, -0x80000000, RZ ;  /* 0x80000000ec1c7824 */ /* 0x000fe200078e00ff */
[----:B------:R-:W-:Y:S02]  /*3150*/  BSSY B1, `(.L_x_50) ;  /* 0x0000004000017945 */ /* 0x000fe40003800000 */
[----:B-1----:R-:W-:-:S04]  /*3160*/  LEA R31, R3, R0, 0x18 ;  /* 0x00000000031f7211 */ /* 0x002fc800078ec0ff */
[----:B------:R-:W1:Y:S02]  /*3170*/  SYNCS.PHASECHK.TRANS64.TRYWAIT P0, [R31+URZ+0x18], R28 ;  /* 0x0000181c1f0075a7 */ /* 0x000e6400080011ff */
[----:B-1----:R-:W-:Y:S05]  /*3180*/  @!P0 BRA `(.L_x_51) ;  /* 0x0000004000e48947 */ /* 0x002fea0003800000 */
.L_x_102:
[----:B------:R-:W-:Y:S05]  /*3190*/  BSYNC B1 ;  /* 0x0000000000017941 */ /* 0x000fea0003800000 */
.L_x_50:
[----:B------:R-:W-:Y:S02]  /*31a0*/  ELECT P1, URZ, PT ;  /* 0x0000000000ff782f */ /* 0x000fe40003820000 */
[----:B------:R-:W-:Y:S02]  /*31b0*/  LOP3.LUT R3, RZ, R233, RZ, 0x33, !PT ;  /* 0x000000e9ff037212 */ /* 0x000fe400078e33ff */
[----:B------:R-:W-:Y:S01]  /*31c0*/  ELECT P0, URZ, PT ;  /* 0x0000000000ff782f */ /* 0x000fe20003800000 */
[----:B------:R-:W3:Y:S01]  /*31d0*/  S2UR UR20, SR_CTAID.Y ;  /* 0x00000000001479c3 */ /* 0x000ee20000002600 */
[----:B------:R-:W-:Y:S01]  /*31e0*/  R2UR UR5, R31 ;  /* 0x000000001f0572ca */ /* 0x000fe200000e0000 */
[----:B------:R-:W-:-:S04]  /*31f0*/  IMAD.IADD R3, R242, 0x1, R3 ;  /* 0x00000001f2037824 */ /* 0x000fc800078e0203 */
[----:B------:R-:W-:Y:S02]  /*3200*/  IMAD R3, R3, 0x4, R31 ;  /* 0x0000000403037824 */ /* 0x000fe400078e021f */
[----:B------:R-:W-:-:S04]  /*3210*/  @P1 IMAD.MOV.U32 R0, RZ, RZ, 0x4000 ;  /* 0x00004000ff001424 */ /* 0x000fc800078e00ff */
[----:B------:R-:W-:Y:S01]  /*3220*/  VOTEU.ANY UP0, P0 ;  /* 0x0000000000ff7886 */ /* 0x000fe20000000100 */
[----:B------:R-:W-:Y:S01]  /*3230*/  VOTEU.ANY UP1, P0 ;  /* 0x0000000000ff7886 */ /* 0x000fe20000020100 */
[----:B------:R4:W-:Y:S01]  /*3240*/  @P1 SYNCS.ARRIVE.TRANS64 RZ, [R31+URZ+0x10], R0 ;  /* 0x000010001fff19a7 */ /* 0x0009e200080000ff */
[----:B--2---:R-:W-:Y:S02]  /*3250*/  @P0 IADD3 R28, P1, PT, R248, 0x100, RZ ;  /* 0x00000100f81c0810 */ /* 0x004fe40007f3e0ff */
[----:B------:R-:W-:Y:S02]  /*3260*/  @UP0 UIADD3 UR16, UPT, UPT, UR5, 0x6080, URZ ;  /* 0x0000608005100890 */ /* 0x000fe4000fffe0ff */
[----:B------:R-:W-:Y:S01]  /*3270*/  @P0 R2UR UR8, R28 ;  /* 0x000000001c0802ca */ /* 0x000fe200000e0000 */
[----:B-1----:R-:W-:Y:S01]  /*3280*/  @P0 IMAD.X R29, RZ, RZ, R249, P1 ;  /* 0x000000ffff1d0224 */ /* 0x002fe200008e06f9 */
[----:B------:R-:W-:Y:S01]  /*3290*/  PLOP3.LUT P1, PT, PT, PT, PT, 0x8, 0x80 ;  /* 0x000000000080781c */ /* 0x000fe20003f2e170 */
[----:B------:R-:W-:Y:S01]  /*32a0*/  @UP0 UIADD3 UR17, UPT, UPT, UR5, 0x10, URZ ;  /* 0x0000001005110890 */ /* 0x000fe2000fffe0ff */
[----:B----4-:R-:W1:Y:S02]  /*32b0*/  LDS R0, [R3+0xa080] ;  /* 0x00a0800003007984 */ /* 0x010e640000000800 */
[----:B------:R-:W-:Y:S01]  /*32c0*/  @P0 R2UR UR9, R29 ;  /* 0x000000001d0902ca */ /* 0x000fe200000e0000 */
[----:B------:R-:W-:-:S06]  /*32d0*/  @UP0 UMOV UR18, URZ ;  /* 0x000000ff00120c82 */ /* 0x000fcc0008000000 */
[----:B------:R-:W-:-:S05]  /*32e0*/  IMAD.U32 R28, RZ, RZ, UR8 ;  /* 0x00000008ff1c7e24 */ /* 0x000fca000f8e00ff */
[----:B------:R-:W-:Y:S01]  /*32f0*/  @P0 R2UR UR8, R28 ;  /* 0x000000001c0802ca */ /* 0x000fe200000e0000 */
[----:B------:R-:W-:-:S05]  /*3300*/  IMAD.U32 R29, RZ, RZ, UR9 ;  /* 0x00000009ff1d7e24 */ /* 0x000fca000f8e00ff */
[----:B------:R-:W-:Y:S01]  /*3310*/  @P0 R2UR UR9, R29 ;  /* 0x000000001d0902ca */ /* 0x000fe200000e0000 */
[----:B-1-3--:R-:W-:-:S14]  /*3320*/  IMAD R0, R0, 0x20, R243 ;  /* 0x0000002000007824 */ /* 0x00afdc00078e02f3 */
.L_x_52:
[----:B------:R-:W-:-:S13]  /*3330*/  @P0 ELECT P1, URZ, PT ;  /* 0x0000000000ff082f */ /* 0x000fda0003820000 */
[----:B------:R-:W-:Y:S02]  /*3340*/  @P1 R2UR.BROADCAST UR19, R0 ;  /* 0x00000000001312ca */ /* 0x000fe400008e0000 */
[----:B------:R-:W-:-:S11]  /*3350*/  @P1 PLOP3.LUT P0, PT, P1, PT, PT, 0x8, 0x80 ;  /* 0x000000000080181c */ /* 0x000fd60000f0e170 */
[----:B------:R1:W-:Y:S01]  /*3360*/  @UP1 UTMALDG.3D [UR16], [UR8], desc[URZ] ;  /* 0x0000ff10080015b4 */ /* 0x0003e20008011000 */
[----:B------:R-:W-:Y:S01]  /*3370*/  PLOP3.LUT P1, PT, PT, PT, PT, 0x8, 0x80 ;  /* 0x000000000080781c */ /* 0x000fe20003f2e170 */
[----:B-1----:R-:W-:-:S12]  /*3380*/  @P0 BRA.U.ANY `(.L_x_52) ;  /* 0xfffffffd00e80947 */ /* 0x002fd8000393ffff */
[----:B------:R-:W-:-:S13]  /*3390*/  ELECT P0, URZ, PT ;  /* 0x0000000000ff782f */ /* 0x000fda0003800000 */
[----:B------:R-:W-:Y:S01]  /*33a0*/  @P0 IADD3 R3, P1, PT, R248, 0x100, RZ ;  /* 0x00000100f8030810 */ /* 0x000fe20007f3e0ff */
[----:B------:R-:W-:Y:S01]  /*33b0*/  VOTEU.ANY UP0, P0 ;  /* 0x0000000000ff7886 */ /* 0x000fe20000000100 */
[----:B------:R-:W-:Y:S02]  /*33c0*/  VOTEU.ANY UP1, P0 ;  /* 0x0000000000ff7886 */ /* 0x000fe40000020100 */
[----:B------:R-:W-:Y:S01]  /*33d0*/  @P0 R2UR UR8, R3 ;  /* 0x00000000030802ca */ /* 0x000fe200000e0000 */
[----:B------:R-:W-:Y:S01]  /*33e0*/  @P0 IMAD.X R28, RZ, RZ, R249, P1 ;  /* 0x000000ffff1c0224 */ /* 0x000fe200008e06f9 */
[----:B------:R-:W-:Y:S01]  /*33f0*/  PLOP3.LUT P1, PT, PT, PT, PT, 0x8, 0x80 ;  /* 0x000000000080781c */ /* 0x000fe20003f2e170 */
[----:B------:R-:W-:Y:S02]  /*3400*/  @UP0 UIADD3 UR16, UPT, UPT, UR5, 0x7080, URZ ;  /* 0x0000708005100890 */ /* 0x000fe4000fffe0ff */
[----:B------:R-:W-:Y:S01]  /*3410*/  @UP0 UIADD3 UR17, UPT, UPT, UR5, 0x10, URZ ;  /* 0x0000001005110890 */ /* 0x000fe2000fffe0ff */
[----:B------:R-:W-:Y:S01]  /*3420*/  @P0 R2UR UR9, R28 ;  /* 0x000000001c0902ca */ /* 0x000fe200000e0000 */
[----:B------:R-:W-:-:S06]  /*3430*/  @UP0 UMOV UR18, 0x40 ;  /* 0x0000004000120882 */ /* 0x000fcc0000000000 */
[----:B------:R-:W-:-:S05]  /*3440*/  IMAD.U32 R28, RZ, RZ, UR8 ;  /* 0x00000008ff1c7e24 */ /* 0x000fca000f8e00ff */
[----:B------:R-:W-:Y:S01]  /*3450*/  @P0 R2UR UR8, R28 ;  /* 0x000000001c0802ca */ /* 0x000fe200000e0000 */
[----:B------:R-:W-:-:S05]  /*3460*/  IMAD.U32 R29, RZ, RZ, UR9 ;  /* 0x00000009ff1d7e24 */ /* 0x000fca000f8e00ff */
[----:B------:R-:W-:-:S15]  /*3470*/  @P0 R2UR UR9, R29 ;  /* 0x000000001d0902ca */ /* 0x000fde00000e0000 */
.L_x_53:
        /* <DEDUP_REMOVED lines=21> */
.L_x_54:
        /* <DEDUP_REMOVED lines=21> */
.L_x_55:
[----:B------:R-:W-:-:S13]  /*3720*/  @P0 ELECT P1, URZ, PT ;  /* 0x0000000000ff082f */ /* 0x000fda0003820000 */
[----:B------:R-:W-:Y:S02]  /*3730*/  @P1 R2UR.BROADCAST UR19, R0 ;  /* 0x00000000001312ca */ /* 0x000fe400008e0000 */
[----:B------:R-:W-:-:S11]  /*3740*/  @P1 PLOP3.LUT P0, PT, P1, PT, PT, 0x8, 0x80 ;  /* 0x000000000080181c */ /* 0x000fd60000f0e170 */
[----:B------:R1:W-:Y:S01]  /*3750*/  @UP1 UTMALDG.3D [UR16], [UR8], desc[URZ] ;  /* 0x0000ff10080015b4 */ /* 0x0003e20008011000 */
[----:B------:R-:W-:Y:S01]  /*3760*/  PLOP3.LUT P1, PT, PT, PT, PT, 0x8, 0x80 ;  /* 0x000000000080781c */ /* 0x000fe20003f2e170 */
[----:B-1----:R-:W-:-:S12]  /*3770*/  @P0 BRA.U.ANY `(.L_x_55) ;  /* 0xfffffffd00e80947 */ /* 0x002fd8000393ffff */
[----:B------:R-:W-:Y:S01]  /*3780*/  VIADD R233, R233, 0x1 ;  /* 0x00000001e9e97836 */ /* 0x000fe20000000000 */
[----:B------:R-:W-:-:S07]  /*3790*/  LOP3.LUT R236, R236, 0x1, RZ, 0x3c, !PT ;  /* 0x00000001ecec7812 */ /* 0x000fce00078e3cff */
.L_x_49:
[----:B------:R-:W-:Y:S05]  /*37a0*/  BSYNC B0 ;  /* 0x0000000000007941 */ /* 0x000fea0003800000 */
.L_x_48:
[----:B-1----:R-:W1:Y:S01]  /*37b0*/  S2R R3, SR_TID.X ;  /* 0x0000000000037919 */ /* 0x002e620000002100 */
[----:B------:R-:W3:Y:S01]  /*37c0*/  S2UR UR8, SR_CgaCtaId ;  /* 0x00000000000879c3 */ /* 0x000ee20000008800 */
[----:B------:R-:W-:Y:S01]  /*37d0*/  UMOV UR5, 0x400 ;  /* 0x0000040000057882 */ /* 0x000fe20000000000 */
[----:B------:R-:W-:Y:S01]  /*37e0*/  ISETP.GE.OR P0, PT, R240, R242, P2 ;  /* 0x000000f2f000720c */ /* 0x000fe20001706670 */
[----:B------:R-:W-:Y:S01]  /*37f0*/  BSSY B0, `(.L_x_56) ;  /* 0x00000e5000007945 */ /* 0x000fe20003800000 */
[----:B------:R-:W-:Y:S01]  /*3800*/  LOP3.LUT R234, R234, 0x1, RZ, 0x3c, !PT ;  /* 0x00000001eaea7812 */ /* 0x000fe200078e3cff */
[----:B---3--:R-:W-:Y:S01]  /*3810*/  ULEA UR5, UR8, UR5, 0x18 ;  /* 0x0000000508057291 */ /* 0x008fe2000f8ec0ff */
[C---:B-1----:R-:W-:Y:S01]  /*3820*/  IMAD R0, R3.reuse, 0x40, R3 ;  /* 0x0000004003007824 */ /* 0x042fe200078e0203 */
[C---:B------:R-:W-:Y:S01]  /*3830*/  ISETP.NE.AND P1, PT, R3.reuse, RZ, PT ;  /* 0x000000ff0300720c */ /* 0x040fe20003f25270 */
[----:B------:R-:W-:-:S03]  /*3840*/  IMAD.SHL.U32 R29, R3, 0x20, RZ ;  /* 0x00000020031d7824 */ /* 0x000fc600078e00ff */
[----:B------:R-:W-:Y:S01]  /*3850*/  LOP3.LUT R28, R0, 0x1c8, RZ, 0xc0, !PT ;  /* 0x000001c8001c7812 */ /* 0x000fe200078ec0ff */
[----:B------:R-:W-:-:S03]  /*3860*/  IMAD.U32 R0, RZ, RZ, UR5 ;  /* 0x00000005ff007e24 */ /* 0x000fc6000f8e00ff */
[----:B------:R-:W-:-:S04]  /*3870*/  LOP3.LUT R29, R28, 0x200, R29, 0xf8, !PT ;  /* 0x000002001c1d7812 */ /* 0x000fc800078ef81d */
[----:B------:R-:W-:-:S05]  /*3880*/  IADD3 R220, PT, PT, R0, R29, R29 ;  /* 0x0000001d00dc7210 */ /* 0x000fca0007ffe01d */
[C---:B------:R-:W-:Y:S02]  /*3890*/  VIADD R231, R220.reuse, 0x2080 ;  /* 0x00002080dce77836 */ /* 0x040fe40000000000 */
[C---:B------:R-:W-:Y:S02]  /*38a0*/  VIADD R230, R220.reuse, 0x20a0 ;  /* 0x000020a0dce67836 */ /* 0x040fe40000000000 */
[C---:B------:R-:W-:Y:S01]  /*38b0*/  VIADD R228, R220.reuse, 0x20c0 ;  /* 0x000020c0dce47836 */ /* 0x040fe20000000000 */
[----:B------:R-:W-:Y:S01]  /*38c0*/  SHF.R.U32.HI R28, RZ, 0x3, R231 ;  /* 0x00000003ff1c7819 */ /* 0x000fe200000116e7 */
[----:B------:R-:W-:Y:S01]  /*38d0*/  VIADD R220, R220, 0x20e0 ;  /* 0x000020e0dcdc7836 */ /* 0x000fe20000000000 */
[----:B------:R-:W-:Y:S02]  /*38e0*/  SHF.R.U32.HI R29, RZ, 0x3, R230 ;  /* 0x00000003ff1d7819 */ /* 0x000fe400000116e6 */
[----:B------:R-:W-:Y:S02]  /*38f0*/  LOP3.LUT R231, R231, 0x70, R28, 0x78, !PT ;  /* 0x00000070e7e77812 */ /* 0x000fe400078e781c */
[----:B------:R-:W-:-:S02]  /*3900*/  LOP3.LUT R230, R230, 0x70, R29, 0x78, !PT ;  /* 0x00000070e6e67812 */ /* 0x000fc400078e781d */
[----:B------:R-:W-:Y:S01]  /*3910*/  SHF.R.U32.HI R29, RZ, 0x3, R228 ;  /* 0x00000003ff1d7819 */ /* 0x000fe200000116e4 */
[----:B------:R-:W1:Y:S01]  /*3920*/  LDSM.16.M88.4 R204, [R231] ;  /* 0x00000000e7cc783b */ /* 0x000e620000000200 */
[----:B------:R-:W-:Y:S02]  /*3930*/  SHF.R.U32.HI R229, RZ, 0x3, R220 ;  /* 0x00000003ffe57819 */ /* 0x000fe400000116dc */
[----:B------:R-:W-:Y:S01]  /*3940*/  LOP3.LUT R228, R228, 0x70, R29, 0x78, !PT ;  /* 0x00000070e4e47812 */ /* 0x000fe200078e781d */
[----:B------:R-:W3:Y:S01]  /*3950*/  LDSM.16.M88.4 R212, [R230] ;  /* 0x00000000e6d4783b */ /* 0x000ee20000000200 */
[----:B------:R-:W-:-:S03]  /*3960*/  LOP3.LUT R229, R220, 0x70, R229, 0x78, !PT ;  /* 0x00000070dce57812 */ /* 0x000fc600078e78e5 */
[----:B------:R-:W4:Y:S04]  /*3970*/  LDSM.16.M88.4 R152, [R228] ;  /* 0x00000000e498783b */ /* 0x000f280000000200 */
[----:B------:R-:W5:Y:S04]  /*3980*/  LDSM.16.M88.4 R28, [R231+0x800] ;  /* 0x00080000e71c783b */ /* 0x000f680000000200 */
[----:B------:R-:W-:Y:S04]  /*3990*/  LDSM.16.M88.4 R216, [R228+0x800] ;  /* 0x00080000e4d8783b */ /* 0x000fe80000000200 */
[----:B------:R-:W2:Y:S04]  /*39a0*/  LDSM.16.M88.4 R220, [R229] ;  /* 0x00000000e5dc783b */ /* 0x000ea80000000200 */
[----:B------:R-:W-:Y:S01]  /*39b0*/  LDSM.16.M88.4 R224, [R231+0x3000] ;  /* 0x00300000e7e0783b */ /* 0x000fe20000000200 */
[C---:B-1----:R-:W-:Y:S08]  /*39c0*/  HMMA.16816.F32 R208, R68.reuse, R204, RZ ;  /* 0x000000cc44d0723c */ /* 0x042ff000000018ff */
[----:B------:R-:W-:-:S12]  /*39d0*/  HMMA.16816.F32 R204, R68, R206, RZ ;  /* 0x000000ce44cc723c */ /* 0x000fd800000018ff */
[C---:B---3--:R-:W-:Y:S08]  /*39e0*/  HMMA.16816.F32 R208, R72.reuse, R212, R208 ;  /* 0x000000d448d0723c */ /* 0x048ff000000018d0 */
[----:B------:R-:W-:Y:S01]  /*39f0*/  HMMA.16816.F32 R212, R72, R214, R204 ;  /* 0x000000d648d4723c */ /* 0x000fe200000018cc */
[----:B------:R-:W1:Y:S11]  /*3a00*/  LDSM.16.M88.4 R204, [R230+0x800] ;  /* 0x00080000e6cc783b */ /* 0x000e760000000200 */
[C---:B----4-:R-:W-:Y:S08]  /*3a10*/  HMMA.16816.F32 R208, R76.reuse, R152, R208 ;  /* 0x000000984cd0723c */ /* 0x050ff000000018d0 */
[----:B------:R-:W-:Y:S08]  /*3a20*/  HMMA.16816.F32 R152, R76, R154, R212 ;  /* 0x0000009a4c98723c */ /* 0x000ff000000018d4 */
[C---:B-----5:R-:W-:Y:S08]  /*3a30*/  HMMA.16816.F32 R212, R68.reuse, R28, RZ ;  /* 0x0000001c44d4723c */ /* 0x060ff000000018ff */
[----:B------:R-:W-:Y:S08]  /*3a40*/  HMMA.16816.F32 R28, R68, R30, RZ ;  /* 0x0000001e441c723c */ /* 0x000ff000000018ff */
[----:B--2---:R-:W-:Y:S08]  /*3a50*/  HMMA.16816.F32 R208, R80, R220, R208 ;  /* 0x000000dc50d0723c */ /* 0x004ff000000018d0 */
[C---:B-1----:R-:W-:Y:S08]  /*3a60*/  HMMA.16816.F32 R212, R72.reuse, R204, R212 ;  /* 0x000000cc48d4723c */ /* 0x042ff000000018d4 */
[----:B------:R-:W-:Y:S01]  /*3a70*/  HMMA.16816.F32 R204, R72, R206, R28 ;  /* 0x000000ce48cc723c */ /* 0x000fe2000000181c */
[----:B------:R-:W1:Y:S07]  /*3a80*/  LDSM.16.M88.4 R28, [R229+0x800] ;  /* 0x00080000e51c783b */ /* 0x000e6e0000000200 */
[----:B------:R-:W-:Y:S01]  /*3a90*/  HMMA.16816.F32 R152, R80, R222, R152 ;  /* 0x000000de5098723c */ /* 0x000fe20000001898 */
[----:B------:R-:W2:Y:S07]  /*3aa0*/  LDSM.16.M88.4 R220, [R231+0x1800] ;  /* 0x00180000e7dc783b */ /* 0x000eae0000000200 */
[C---:B------:R-:W-:Y:S08]  /*3ab0*/  HMMA.16816.F32 R212, R76.reuse, R216, R212 ;  /* 0x000000d84cd4723c */ /* 0x040ff000000018d4 */
[----:B------:R-:W-:Y:S01]  /*3ac0*/  HMMA.16816.F32 R216, R76, R218, R204 ;  /* 0x000000da4cd8723c */ /* 0x000fe200000018cc */
[----:B------:R-:W3:Y:S11]  /*3ad0*/  LDSM.16.M88.4 R204, [R231+0x1000] ;  /* 0x00100000e7cc783b */ /* 0x000ef60000000200 */
[C---:B-1----:R-:W-:Y:S08]  /*3ae0*/  HMMA.16816.F32 R212, R80.reuse, R28, R212 ;  /* 0x0000001c50d4723c */ /* 0x042ff000000018d4 */
[----:B------:R-:W-:Y:S01]  /*3af0*/  HMMA.16816.F32 R28, R80, R30, R216 ;  /* 0x0000001e501c723c */ /* 0x000fe200000018d8 */
[----:B------:R-:W1:Y:S11]  /*3b00*/  LDSM.16.M88.4 R216, [R230+0x1800] ;  /* 0x00180000e6d8783b */ /* 0x000e760000000200 */
[C---:B--2---:R-:W-:Y:S08]  /*3b10*/  HMMA.16816.F32 R212, R84.reuse, R220, R212 ;  /* 0x000000dc54d4723c */ /* 0x044ff000000018d4 */
[C---:B---3--:R-:W-:Y:S08]  /*3b20*/  HMMA.16816.F32 R208, R84.reuse, R204, R208 ;  /* 0x000000cc54d0723c */ /* 0x048ff000000018d0 */
[C---:B------:R-:W-:Y:S01]  /*3b30*/  HMMA.16816.F32 R204, R84.reuse, R206, R152 ;  /* 0x000000ce54cc723c */ /* 0x040fe20000001898 */
[----:B------:R-:W2:Y:S07]  /*3b40*/  LDSM.16.M88.4 R152, [R230+0x1000] ;  /* 0x00100000e698783b */ /* 0x000eae0000000200 */
[----:B------:R-:W-:Y:S01]  /*3b50*/  HMMA.16816.F32 R28, R84, R222, R28 ;  /* 0x000000de541c723c */ /* 0x000fe2000000181c */
[----:B------:R-:W3:Y:S07]  /*3b60*/  LDSM.16.M88.4 R220, [R228+0x1000] ;  /* 0x00100000e4dc783b */ /* 0x000eee0000000200 */
[----:B-1----:R-:W-:-:S12]  /*3b70*/  HMMA.16816.F32 R212, R88, R216, R212 ;  /* 0x000000d858d4723c */ /* 0x002fd800000018d4 */
[C---:B------:R-:W-:Y:S01]  /*3b80*/  HMMA.16816.F32 R216, R88.reuse, R218, R28 ;  /* 0x000000da58d8723c */ /* 0x040fe2000000181c */
[----:B------:R-:W1:Y:S07]  /*3b90*/  LDSM.16.M88.4 R28, [R229+0x1000] ;  /* 0x00100000e51c783b */ /* 0x000e6e0000000200 */
[C---:B--2---:R-:W-:Y:S08]  /*3ba0*/  HMMA.16816.F32 R208, R88.reuse, R152, R208 ;  /* 0x0000009858d0723c */ /* 0x044ff000000018d0 */
[----:B------:R-:W-:Y:S01]  /*3bb0*/  HMMA.16816.F32 R204, R88, R154, R204 ;  /* 0x0000009a58cc723c */ /* 0x000fe200000018cc */
[----:B------:R-:W2:Y:S11]  /*3bc0*/  LDSM.16.M88.4 R152, [R228+0x1800] ;  /* 0x00180000e498783b */ /* 0x000eb60000000200 */
[C---:B---3--:R-:W-:Y:S08]  /*3bd0*/  HMMA.16816.F32 R208, R92.reuse, R220, R208 ;  /* 0x000000dc5cd0723c */ /* 0x048ff000000018d0 */
[----:B------:R-:W-:Y:S01]  /*3be0*/  HMMA.16816.F32 R204, R92, R222, R204 ;  /* 0x000000de5ccc723c */ /* 0x000fe200000018cc */
[----:B------:R-:W3:Y:S11]  /*3bf0*/  LDSM.16.M88.4 R220, [R229+0x1800] ;  /* 0x00180000e5dc783b */ /* 0x000ef60000000200 */
[C---:B-1----:R-:W-:Y:S08]  /*3c00*/  HMMA.16816.F32 R208, R96.reuse, R28, R208 ;  /* 0x0000001c60d0723c */ /* 0x042ff000000018d0 */
[----:B------:R-:W-:Y:S01]  /*3c10*/  HMMA.16816.F32 R28, R96, R30, R204 ;  /* 0x0000001e601c723c */ /* 0x000fe200000018cc */
[----:B------:R-:W1:Y:S07]  /*3c20*/  LDSM.16.M88.4 R204, [R231+0x2000] ;  /* 0x00200000e7cc783b */ /* 0x000e6e0000000200 */
[C---:B--2---:R-:W-:Y:S08]  /*3c30*/  HMMA.16816.F32 R212, R92.reuse, R152, R212 ;  /* 0x000000985cd4723c */ /* 0x044ff000000018d4 */
[----:B------:R-:W-:Y:S01]  /*3c40*/  HMMA.16816.F32 R152, R92, R154, R216 ;  /* 0x0000009a5c98723c */ /* 0x000fe200000018d8 */
[----:B------:R-:W2:Y:S11]  /*3c50*/  LDSM.16.M88.4 R216, [R231+0x2800] ;  /* 0x00280000e7d8783b */ /* 0x000eb60000000200 */
[C---:B---3--:R-:W-:Y:S08]  /*3c60*/  HMMA.16816.F32 R212, R96.reuse, R220, R212 ;  /* 0x000000dc60d4723c */ /* 0x048ff000000018d4 */
[----:B------:R-:W-:Y:S01]  /*3c70*/  HMMA.16816.F32 R152, R96, R222, R152 ;  /* 0x000000de6098723c */ /* 0x000fe20000001898 */
[----:B------:R-:W3:Y:S07]  /*3c80*/  LDSM.16.M88.4 R220, [R230+0x2000] ;  /* 0x00200000e6dc783b */ /* 0x000eee0000000200 */
[C---:B-1----:R-:W-:Y:S08]  /*3c90*/  HMMA.16816.F32 R208, R100.reuse, R204, R208 ;  /* 0x000000cc64d0723c */ /* 0x042ff000000018d0 */
[C---:B------:R-:W-:Y:S01]  /*3ca0*/  HMMA.16816.F32 R28, R100.reuse, R206, R28 ;  /* 0x000000ce641c723c */ /* 0x040fe2000000181c */
[----:B------:R-:W1:Y:S07]  /*3cb0*/  LDSM.16.M88.4 R204, [R230+0x2800] ;  /* 0x00280000e6cc783b */ /* 0x000e6e0000000200 */
[C---:B--2---:R-:W-:Y:S08]  /*3cc0*/  HMMA.16816.F32 R212, R100.reuse, R216, R212 ;  /* 0x000000d864d4723c */ /* 0x044ff000000018d4 */
[----:B------:R-:W-:Y:S01]  /*3cd0*/  HMMA.16816.F32 R216, R100, R218, R152 ;  /* 0x000000da64d8723c */ /* 0x000fe20000001898 */
[----:B------:R-:W2:Y:S07]  /*3ce0*/  LDSM.16.M88.4 R152, [R228+0x2000] ;  /* 0x00200000e498783b */ /* 0x000eae0000000200 */
[C---:B---3--:R-:W-:Y:S08]  /*3cf0*/  HMMA.16816.F32 R208, R104.reuse, R220, R208 ;  /* 0x000000dc68d0723c */ /* 0x048ff000000018d0 */
[C---:B------:R-:W-:Y:S01]  /*3d00*/  HMMA.16816.F32 R28, R104.reuse, R222, R28 ;  /* 0x000000de681c723c */ /* 0x040fe2000000181c */
[----:B------:R-:W3:Y:S07]  /*3d10*/  LDSM.16.M88.4 R220, [R228+0x2800] ;  /* 0x00280000e4dc783b */ /* 0x000eee0000000200 */
[C---:B-1----:R-:W-:Y:S08]  /*3d20*/  HMMA.16816.F32 R212, R104.reuse, R204, R212 ;  /* 0x000000cc68d4723c */ /* 0x042ff000000018d4 */
[----:B------:R-:W-:Y:S01]  /*3d30*/  HMMA.16816.F32 R204, R104, R206, R216 ;  /* 0x000000ce68cc723c */ /* 0x000fe200000018d8 */
[----:B------:R-:W1:Y:S07]  /*3d40*/  LDSM.16.M88.4 R216, [R229+0x2800] ;  /* 0x00280000e5d8783b */ /* 0x000e6e0000000200 */
[C---:B--2---:R-:W-:Y:S08]  /*3d50*/  HMMA.16816.F32 R208, R108.reuse, R152, R208 ;  /* 0x000000986cd0723c */ /* 0x044ff000000018d0 */
[C---:B------:R-:W-:Y:S01]  /*3d60*/  HMMA.16816.F32 R152, R108.reuse, R154, R28 ;  /* 0x0000009a6c98723c */ /* 0x040fe2000000181c */
[----:B------:R-:W2:Y:S07]  /*3d70*/  LDSM.16.M88.4 R28, [R229+0x2000] ;  /* 0x00200000e51c783b */ /* 0x000eae0000000200 */
[C---:B---3--:R-:W-:Y:S08]  /*3d80*/  HMMA.16816.F32 R212, R108.reuse, R220, R212 ;  /* 0x000000dc6cd4723c */ /* 0x048ff000000018d4 */
[----:B------:R-:W-:Y:S01]  /*3d90*/  HMMA.16816.F32 R204, R108, R222, R204 ;  /* 0x000000de6ccc723c */ /* 0x000fe200000018cc */
[----:B------:R-:W-:Y:S11]  /*3da0*/  LDSM.16.M88.4 R220, [R230+0x3800] ;  /* 0x00380000e6dc783b */ /* 0x000ff60000000200 */
[C---:B-1----:R-:W-:Y:S08]  /*3db0*/  HMMA.16816.F32 R212, R112.reuse, R216, R212 ;  /* 0x000000d870d4723c */ /* 0x042ff000000018d4 */
[C---:B------:R-:W-:Y:S01]  /*3dc0*/  HMMA.16816.F32 R216, R112.reuse, R218, R204 ;  /* 0x000000da70d8723c */ /* 0x040fe200000018cc */
[----:B------:R-:W1:Y:S07]  /*3dd0*/  LDSM.16.M88.4 R204, [R230+0x3000] ;  /* 0x00300000e6cc783b */ /* 0x000e6e0000000200 */
[C---:B--2---:R-:W-:Y:S08]  /*3de0*/  HMMA.16816.F32 R208, R112.reuse, R28, R208 ;  /* 0x0000001c70d0723c */ /* 0x044ff000000018d0 */
[----:B------:R-:W-:Y:S01]  /*3df0*/  HMMA.16816.F32 R152, R112, R30, R152 ;  /* 0x0000001e7098723c */ /* 0x000fe20000001898 */
[----:B------:R-:W2:Y:S11]  /*3e00*/  LDSM.16.M88.4 R28, [R231+0x3800] ;  /* 0x00380000e71c783b */ /* 0x000eb60000000200 */
[C---:B------:R-:W-:Y:S08]  /*3e10*/  HMMA.16816.F32 R208, R116.reuse, R224, R208 ;  /* 0x000000e074d0723c */ /* 0x040ff000000018d0 */
[----:B------:R-:W-:Y:S01]  /*3e20*/  HMMA.16816.F32 R152, R116, R226, R152 ;  /* 0x000000e27498723c */ /* 0x000fe20000001898 */
[----:B------:R-:W3:Y:S11]  /*3e30*/  LDSM.16.M88.4 R224, [R228+0x3000] ;  /* 0x00300000e4e0783b */ /* 0x000ef60000000200 */
[C---:B-1----:R-:W-:Y:S08]  /*3e40*/  HMMA.16816.F32 R208, R120.reuse, R204, R208 ;  /* 0x000000cc78d0723c */ /* 0x042ff000000018d0 */
[----:B------:R-:W-:Y:S01]  /*3e50*/  HMMA.16816.F32 R204, R120, R206, R152 ;  /* 0x000000ce78cc723c */ /* 0x000fe20000001898 */
[----:B------:R-:W1:Y:S07]  /*3e60*/  LDSM.16.M88.4 R152, [R229+0x3000] ;  /* 0x00300000e598783b */ /* 0x000e6e0000000200 */
[C---:B--2---:R-:W-:Y:S08]  /*3e70*/  HMMA.16816.F32 R212, R116.reuse, R28, R212 ;  /* 0x0000001c74d4723c */ /* 0x044ff000000018d4 */
[----:B------:R-:W-:Y:S01]  /*3e80*/  HMMA.16816.F32 R28, R116, R30, R216 ;  /* 0x0000001e741c723c */ /* 0x000fe200000018d8 */
[----:B------:R-:W2:Y:S07]  /*3e90*/  LDSM.16.M88.4 R216, [R228+0x3800] ;  /* 0x00380000e4d8783b */ /* 0x000eae0000000200 */
[----:B---3--:R-:W-:Y:S08]  /*3ea0*/  HMMA.16816.F32 R208, R124, R224, R208 ;  /* 0x000000e07cd0723c */ /* 0x008ff000000018d0 */
[C---:B------:R-:W-:Y:S08]  /*3eb0*/  HMMA.16816.F32 R212, R120.reuse, R220, R212 ;  /* 0x000000dc78d4723c */ /* 0x040ff000000018d4 */
[----:B------:R-:W-:Y:S01]  /*3ec0*/  HMMA.16816.F32 R220, R120, R222, R28 ;  /* 0x000000de78dc723c */ /* 0x000fe2000000181c */
[----:B------:R-:W3:Y:S07]  /*3ed0*/  LDSM.16.M88.4 R28, [R229+0x3800] ;  /* 0x00380000e51c783b */ /* 0x000eee0000000200 */
[----:B------:R-:W-:Y:S08]  /*3ee0*/  HMMA.16816.F32 R204, R124, R226, R204 ;  /* 0x000000e27ccc723c */ /* 0x000ff000000018cc */
[----:B-1----:R-:W-:Y:S08]  /*3ef0*/  HMMA.16816.F32 R208, R128, R152, R208 ;  /* 0x0000009880d0723c */ /* 0x002ff000000018d0 */
[C---:B--2---:R-:W-:Y:S08]  /*3f00*/  HMMA.16816.F32 R212, R124.reuse, R216, R212 ;  /* 0x000000d87cd4723c */ /* 0x044ff000000018d4 */
[----:B------:R-:W-:Y:S08]  /*3f10*/  HMMA.16816.F32 R220, R124, R218, R220 ;  /* 0x000000da7cdc723c */ /* 0x000ff000000018dc */
[C---:B------:R-:W-:Y:S08]  /*3f20*/  HMMA.16816.F32 R204, R128.reuse, R154, R204 ;  /* 0x0000009a80cc723c */ /* 0x040ff000000018cc */
[----:B---3--:R-:W-:Y:S01]  /*3f30*/  HMMA.16816.F32 R152, R128, R28, R212 ;  /* 0x0000001c8098723c */ /* 0x008fe200000018d4 */
[----:B------:R-:W-:-:S04]  /*3f40*/  @!P1 IMAD.MOV.U32 R29, RZ, RZ, 0x1 ;  /* 0x00000001ff1d9424 */ /* 0x000fc800078e00ff */
[----:B------:R1:W-:Y:S03]  /*3f50*/  @!P1 SYNCS.ARRIVE.TRANS64.ART0 RZ, [R0+URZ+0x8], R29 ;  /* 0x0000081d00ff99a7 */ /* 0x0003e600085000ff */
[----:B-1----:R-:W-:Y:S01]  /*3f60*/  HMMA.16816.F32 R28, R128, R30, R220 ;  /* 0x0000001e801c723c */ /* 0x002fe200000018dc */
[----:B------:R-:W-:-:S04]  /*3f70*/  NOP ;  /* 0x0000000000007918 */ /* 0x000fc80000000000 */
[----:B------:R-:W-:-:S15]  /*3f80*/  @P0 BRA `(.L_x_57) ;  /* 0x0000000400ac0947 */ /* 0x000fde0003800000 */
[----:B------:R-:W-:Y:S01]  /*3f90*/  IMAD.U32 R213, R241, -0x80000000, RZ ;  /* 0x80000000f1d57824 */ /* 0x000fe200078e00ff */
[----:B------:R-:W-:Y:S03]  /*3fa0*/  BSSY B1, `(.L_x_58) ;  /* 0x0000003000017945 */ /* 0x000fe60003800000 */
[----:B------:R-:W1:Y:S02]  /*3fb0*/  SYNCS.PHASECHK.TRANS64.TRYWAIT P0, [R0+URZ+0x8], R213 ;  /* 0x000008d5000075a7 */ /* 0x000e6400080011ff */
[----:B-1----:R-:W-:Y:S05]  /*3fc0*/  @!P0 BRA `(.L_x_59) ;  /* 0x00000034006c8947 */ /* 0x002fea0003800000 */
.L_x_104:
[----:B------:R-:W-:Y:S05]  /*3fd0*/  BSYNC B1 ;  /* 0x0000000000017941 */ /* 0x000fea0003800000 */
.L_x_58:
[----:B------:R-:W-:Y:S02]  /*3fe0*/  ELECT P3, URZ, PT ;  /* 0x0000000000ff782f */ /* 0x000fe40003860000 */
[----:B-1----:R-:W-:Y:S02]  /*3ff0*/  LOP3.LUT R213, RZ, R240, RZ, 0x33, !PT ;  /* 0x000000f0ffd57212 */ /* 0x002fe400078e33ff */
[----:B------:R-:W-:-:S03]  /*4000*/  ELECT P0, URZ, PT ;  /* 0x0000000000ff782f */ /* 0x000fc60003800000 */
[----:B------:R-:W-:-:S04]  /*4010*/  IMAD.IADD R213, R242, 0x1, R213 ;  /* 0x00000001f2d57824 */ /* 0x000fc800078e02d5 */
[----:B------:R-:W-:Y:S02]  /*4020*/  IMAD R214, R213, 0x4, R0 ;  /* 0x00000004d5d67824 */ /* 0x000fe400078e0200 */
[----:B------:R-:W-:-:S04]  /*4030*/  @P3 IMAD.MOV.U32 R213, RZ, RZ, 0x4000 ;  /* 0x00004000ffd53424 */ /* 0x000fc800078e00ff */
[----:B------:R-:W-:Y:S01]  /*4040*/  VOTEU.ANY UP0, P0 ;  /* 0x0000000000ff7886 */ /* 0x000fe20000000100 */
[----:B------:R-:W-:Y:S01]  /*4050*/  @P0 VIADD R215, R0, 0x2080 ;  /* 0x0000208000d70836 */ /* 0x000fe20000000000 */
[----:B------:R1:W-:Y:S01]  /*4060*/  @P3 SYNCS.ARRIVE.TRANS64 RZ, [R0+URZ], R213 ;  /* 0x000000d500ff39a7 */ /* 0x0003e200080000ff */
[----:B------:R-:W2:Y:S01]  /*4070*/  LDS R214, [R214+0xa080] ;  /* 0x00a08000d6d67984 */ /* 0x000ea20000000800 */
[----:B------:R-:W-:Y:S01]  /*4080*/  @P0 IADD3 R212, P3, PT, R248, 0x80, RZ ;  /* 0x00000080f8d40810 */ /* 0x000fe20007f7e0ff */
[----:B------:R-:W-:Y:S01]  /*4090*/  VOTEU.ANY UP1, P0 ;  /* 0x0000000000ff7886 */ /* 0x000fe20000020100 */
[----:B------:R-:W-:Y:S01]  /*40a0*/  @P0 R2UR UR16, R215 ;  /* 0x00000000d71002ca */ /* 0x000fe200000e0000 */
[----:B------:R-:W-:Y:S01]  /*40b0*/  @UP0 UMOV UR18, URZ ;  /* 0x000000ff00120c82 */ /* 0x000fe20008000000 */
[----:B------:R-:W-:Y:S01]  /*40c0*/  @P0 R2UR UR5, R212 ;  /* 0x00000000d40502ca */ /* 0x000fe200000e0000 */
[----:B-1----:R-:W-:Y:S01]  /*40d0*/  @P0 IMAD.X R213, RZ, RZ, R249, P3 ;  /* 0x000000ffffd50224 */ /* 0x002fe200018e06f9 */
[----:B------:R-:W-:-:S04]  /*40e0*/  PLOP3.LUT P3, PT, PT, PT, PT, 0x8, 0x80 ;  /* 0x000000000080781c */ /* 0x000fc80003f6e170 */
[----:B------:R-:W-:Y:S01]  /*40f0*/  @P0 R2UR UR8, R213 ;  /* 0x00000000d50802ca */ /* 0x000fe200000e0000 */
[----:B------:R-:W1:Y:S06]  /*4100*/  @UP0 S2UR UR20, SR_CTAID.Y ;  /* 0x00000000001409c3 */ /* 0x000e6c0000002600 */
[----:B------:R-:W-:-:S06]  /*4110*/  IMAD.U32 R212, RZ, RZ, UR5 ;  /* 0x00000005ffd47e24 */ /* 0x000fcc000f8e00ff */
[----:B------:R-:W-:Y:S01]  /*4120*/  IMAD.U32 R213, RZ, RZ, UR8 ;  /* 0x00000008ffd57e24 */ /* 0x000fe2000f8e00ff */
[----:B------:R-:W-:-:S04]  /*4130*/  @P0 R2UR UR8, R212 ;  /* 0x00000000d40802ca */ /* 0x000fc800000e0000 */
[----:B------:R-:W-:Y:S01]  /*4140*/  @P0 R2UR UR9, R213 ;  /* 0x00000000d50902ca */ /* 0x000fe200000e0000 */
[----:B-12---:R-:W-:-:S14]  /*4150*/  IMAD R214, R214, 0x20, R243 ;  /* 0x00000020d6d67824 */ /* 0x006fdc00078e02f3 */
.L_x_60:
[----:B------:R-:W-:-:S13]  /*4160*/  @P0 ELECT P3, URZ, PT ;  /* 0x0000000000ff082f */ /* 0x000fda0003860000 */
[----:B------:R-:W-:Y:S02]  /*4170*/  @P3 R2UR.BROADCAST UR19, R214 ;  /* 0x00000000d61332ca */ /* 0x000fe400008e0000 */
[----:B------:R-:W-:Y:S02]  /*4180*/  @P3 R2UR.BROADCAST UR17, R0 ;  /* 0x00000000001132ca */ /* 0x000fe400008e0000 */
[----:B------:R-:W-:Y:S02]  /*4190*/  @P3 PLOP3.LUT P0, PT, P3, PT, PT, 0x8, 0x80 ;  /* 0x000000000080381c */ /* 0x000fe40001f0e170 */
[----:B------:R-:W-:-:S09]  /*41a0*/  PLOP3.LUT P3, PT, PT, PT, PT, 0x8, 0x80 ;  /* 0x000000000080781c */ /* 0x000fd20003f6e170 */
[----:B------:R1:W-:Y:S02]  /*41b0*/  @UP1 UTMALDG.3D [UR16], [UR8], desc[URZ] ;  /* 0x0000ff10080015b4 */ /* 0x0003e40008011000 */
[----:B-1----:R-:W-:Y:S05]  /*41c0*/  @P0 BRA.U.ANY `(.L_x_60) ;  /* 0xfffffffd00e40947 */ /* 0x002fea000393ffff */
[----:B------:R-:W-:-:S13]  /*41d0*/  ELECT P0, URZ, PT ;  /* 0x0000000000ff782f */ /* 0x000fda0003800000 */
[----:B------:R-:W-:Y:S01]  /*41e0*/  @P0 IADD3 R212, P3, PT, R248, 0x80, RZ ;  /* 0x00000080f8d40810 */ /* 0x000fe20007f7e0ff */
[----:B------:R-:W-:Y:S01]  /*41f0*/  VOTEU.ANY UP0, P0 ;  /* 0x0000000000ff7886 */ /* 0x000fe20000000100 */
[----:B------:R-:W-:Y:S02]  /*4200*/  VOTEU.ANY UP1, P0 ;  /* 0x0000000000ff7886 */ /* 0x000fe40000020100 */
[----:B------:R-:W-:Y:S01]  /*4210*/  @P0 R2UR UR5, R212 ;  /* 0x00000000d40502ca */ /* 0x000fe200000e0000 */
[----:B------:R-:W-:Y:S01]  /*4220*/  @P0 IMAD.X R213, RZ, RZ, R249, P3 ;  /* 0x000000ffffd50224 */ /* 0x000fe200018e06f9 */
[----:B------:R-:W1:Y:S01]  /*4230*/  @UP0 S2UR UR20, SR_CTAID.Y ;  /* 0x00000000001409c3 */ /* 0x000e620000002600 */
[----:B------:R-:W-:Y:S01]  /*4240*/  @P0 VIADD R212, R0, 0x3080 ;  /* 0x0000308000d40836 */ /* 0x000fe20000000000 */
[----:B------:R-:W-:Y:S01]  /*4250*/  PLOP3.LUT P3, PT, PT, PT, PT, 0x8, 0x80 ;  /* 0x000000000080781c */ /* 0x000fe20003f6e170 */
[----:B------:R-:W-:Y:S01]  /*4260*/  @UP0 UMOV UR18, 0x40 ;  /* 0x0000004000120882 */ /* 0x000fe20000000000 */
[----:B------:R-:W-:-:S02]  /*4270*/  @P0 R2UR UR8, R213 ;  /* 0x00000000d50802ca */ /* 0x000fc400000e0000 */
[----:B------:R-:W-:-:S05]  /*4280*/  @P0 R2UR UR16, R212 ;  /* 0x00000000d41002ca */ /* 0x000fca00000e0000 */
[----:B------:R-:W-:-:S06]  /*4290*/  IMAD.U32 R216, RZ, RZ, UR5 ;  /* 0x00000005ffd87e24 */ /* 0x000fcc000f8e00ff */
[----:B------:R-:W-:Y:S01]  /*42a0*/  IMAD.U32 R217, RZ, RZ, UR8 ;  /* 0x00000008ffd97e24 */ /* 0x000fe2000f8e00ff */
[----:B------:R-:W-:-:S04]  /*42b0*/  @P0 R2UR UR8, R216 ;  /* 0x00000000d80802ca */ /* 0x000fc800000e0000 */
[----:B------:R-:W-:-:S15]  /*42c0*/  @P0 R2UR UR9, R217 ;  /* 0x00000000d90902ca */ /* 0x000fde00000e0000 */
.L_x_61:
[----:B------:R-:W-:-:S13]  /*42d0*/  @P0 ELECT P3, URZ, PT ;  /* 0x0000000000ff082f */ /* 0x000fda0003860000 */
[----:B------:R-:W-:Y:S02]  /*42e0*/  @P3 R2UR.BROADCAST UR19, R214 ;  /* 0x00000000d61332ca */ /* 0x000fe400008e0000 */
[----:B------:R-:W-:Y:S02]  /*42f0*/  @P3 R2UR.BROADCAST UR17, R0 ;  /* 0x00000000001132ca */ /* 0x000fe400008e0000 */
[----:B------:R-:W-:Y:S02]  /*4300*/  @P3 PLOP3.LUT P0, PT, P3, PT, PT, 0x8, 0x80 ;  /* 0x000000000080381c */ /* 0x000fe40001f0e170 */
[----:B------:R-:W-:-:S09]  /*4310*/  PLOP3.LUT P3, PT, PT, PT, PT, 0x8, 0x80 ;  /* 0x000000000080781c */ /* 0x000fd20003f6e170 */
[----:B-1----:R2:W-:Y:S02]  /*4320*/  @UP1 UTMALDG.3D [UR16], [UR8], desc[URZ] ;  /* 0x0000ff10080015b4 */ /* 0x0025e40008011000 */
[----:B--2---:R-:W-:Y:S05]  /*4330*/  @P0 BRA.U.ANY `(.L_x_61) ;  /* 0xfffffffd00e40947 */ /* 0x004fea000393ffff */
        /* <DEDUP_REMOVED lines=16> */
.L_x_62:
        /* <DEDUP_REMOVED lines=23> */
.L_x_63:
[----:B------:R-:W-:-:S13]  /*45b0*/  @P0 ELECT P3, URZ, PT ;  /* 0x0000000000ff082f */ /* 0x000fda0003860000 */
[----:B------:R-:W-:Y:S02]  /*45c0*/  @P3 R2UR.BROADCAST UR19, R214 ;  /* 0x00000000d61332ca */ /* 0x000fe400008e0000 */
[----:B------:R-:W-:Y:S02]  /*45d0*/  @P3 R2UR.BROADCAST UR17, R0 ;  /* 0x00000000001132ca */ /* 0x000fe400008e0000 */
[----:B------:R-:W-:Y:S02]  /*45e0*/  @P3 PLOP3.LUT P0, PT, P3, PT, PT, 0x8, 0x80 ;  /* 0x000000000080381c */ /* 0x000fe40001f0e170 */
[----:B------:R-:W-:-:S09]  /*45f0*/  PLOP3.LUT P3, PT, PT, PT, PT, 0x8, 0x80 ;  /* 0x000000000080781c */ /* 0x000fd20003f6e170 */
[----:B-1----:R2:W-:Y:S02]  /*4600*/  @UP1 UTMALDG.3D [UR16], [UR8], desc[URZ] ;  /* 0x0000ff10080015b4 */ /* 0x0025e40008011000 */
[----:B--2---:R-:W-:Y:S05]  /*4610*/  @P0 BRA.U.ANY `(.L_x_63) ;  /* 0xfffffffd00e40947 */ /* 0x004fea000393ffff */
[----:B------:R-:W-:Y:S01]  /*4620*/  VIADD R240, R240, 0x1 ;  /* 0x00000001f0f07836 */ /* 0x000fe20000000000 */
[----:B------:R-:W-:-:S07]  /*4630*/  LOP3.LUT R241, R241, 0x1, RZ, 0x3c, !PT ;  /* 0x00000001f1f17812 */ /* 0x000fce00078e3cff */
.L_x_57:
[----:B------:R-:W-:Y:S05]  /*4640*/  BSYNC B0 ;  /* 0x0000000000007941 */ /* 0x000fea0003800000 */
.L_x_56:
[----:B------:R-:W-:Y:S01]  /*4650*/  ISETP.GT.U32.AND P3, PT, R3, 0xf, PT ;  /* 0x0000000f0300780c */ /* 0x000fe20003f64070 */
[----:B------:R-:W-:Y:S01]  /*4660*/  BSSY B0, `(.L_x_64) ;  /* 0x000008a000007945 */ /* 0x000fe20003800000 */
[----:B------:R-:W-:-:S04]  /*4670*/  ISETP.NE.AND P0, PT, R232, RZ, PT ;  /* 0x000000ffe800720c */ /* 0x000fc80003f05270 */
[----:B------:R-:W-:-:S07]  /*4680*/  FSEL R2, R2, R239, !P0 ;  /* 0x000000ef02027208 */ /* 0x000fce0004000000 */
[----:B------:R-:W-:Y:S05]  /*4690*/  @P3 BRA `(.L_x_65) ;  /* 0x0000000800183947 */ /* 0x000fea0003800000 */
[----:B------:R-:W-:Y:S01]  /*46a0*/  FMUL R28, R28, UR4 ;  /* 0x000000041c1c7c20 */ /* 0x000fe20008400000 */
[----:B------:R-:W-:Y:S01]  /*46b0*/  FMUL R29, R29, UR4 ;  /* 0x000000041d1d7c20 */ /* 0x000fe20008400000 */
[----:B------:R-:W-:Y:S01]  /*46c0*/  FMUL R216, R205, UR4 ;  /* 0x00000004cdd87c20 */ /* 0x000fe20008400000 */
[----:B------:R-:W-:Y:S01]  /*46d0*/  FMUL R204, R204, UR4 ;  /* 0x00000004cccc7c20 */ /* 0x000fe20008400000 */
[----:B------:R-:W-:Y:S01]  /*46e0*/  FMUL R152, R152, UR4 ;  /* 0x0000000498987c20 */ /* 0x000fe20008400000 */
[----:B------:R-:W-:Y:S01]  /*46f0*/  FMUL R208, R208, UR4 ;  /* 0x00000004d0d07c20 */ /* 0x000fe20008400000 */
[----:B------:R-:W-:Y:S01]  /*4700*/  FMUL R214, R153, UR4 ;  /* 0x0000000499d67c20 */ /* 0x000fe20008400000 */
[----:B------:R-:W-:Y:S01]  /*4710*/  FMUL R218, R209, UR4 ;  /* 0x00000004d1da7c20 */ /* 0x000fe20008400000 */
[----:B------:R-:W-:Y:S01]  /*4720*/  FMNMX.NAN R153, R29, R216, !PT ;  /* 0x000000d81d997209 */ /* 0x000fe20007820000 */
[----:B------:R-:W-:Y:S01]  /*4730*/  UMOV UR5, 0xf ;  /* 0x0000000f00057882 */ /* 0x000fe20000000000 */
[----:B------:R-:W-:-:S02]  /*4740*/  FMNMX.NAN R205, R28, R204, !PT ;  /* 0x000000cc1ccd7209 */ /* 0x000fc40007820000 */
[----:B------:R-:W-:Y:S02]  /*4750*/  FMNMX3.NAN R153, R218, R214, R153, !PT ;  /* 0x000000d6da997276 */ /* 0x000fe40007820099 */
[----:B------:R-:W-:-:S04]  /*4760*/  FMNMX3.NAN R212, R208, R152, R205, !PT ;  /* 0x00000098d0d47276 */ /* 0x000fc800078200cd */
[----:B------:R-:W-:Y:S01]  /*4770*/  FMNMX.NAN R153, R153, R212, !PT ;  /* 0x000000d499997209 */ /* 0x000fe20007820000 */
[----:B------:R-:W-:Y:S06]  /*4780*/  BRA.DIV UR5, `(.L_x_66) ;  /* 0x0000002e05947947 */ /* 0x000fec000b800000 */
[----:B------:R-:W-:Y:S02]  /*4790*/  IMAD.MOV.U32 R220, RZ, RZ, 0xf ;  /* 0x0000000fffdc7424 */ /* 0x000fe400078e00ff */
[----:B------:R-:W-:Y:S02]  /*47a0*/  IMAD.MOV.U32 R222, RZ, RZ, 0xf ;  /* 0x0000000fffde7424 */ /* 0x000fe400078e00ff */
[----:B------:R-:W-:Y:S01]  /*47b0*/  IMAD.MOV.U32 R217, RZ, RZ, 0xf ;  /* 0x0000000fffd97424 */ /* 0x000fe200078e00ff */
[----:B------:R-:W1:Y:S02]  /*47c0*/  SHFL.BFLY PT, R212, R153, 0x2, 0x1f ;  /* 0x0c401f0099d47f89 */ /* 0x000e6400000e0000 */
[----:B-1----:R-:W-:-:S05]  /*47d0*/  FMNMX R205, R153, R212, !PT ;  /* 0x000000d499cd7209 */ /* 0x002fca0007800000 */
[----:B------:R-:W1:Y:S02]  /*47e0*/  SHFL.BFLY PT, R212, R205, 0x1, 0x1f ;  /* 0x0c201f00cdd47f89 */ /* 0x000e6400000e0000 */
[----:B-1----:R-:W-:-:S04]  /*47f0*/  FMNMX R213, R205, R212, !PT ;  /* 0x000000d4cdd57209 */ /* 0x002fc80007800000 */
[----:B------:R-:W-:-:S04]  /*4800*/  FMNMX R212, R2, R213, !PT ;  /* 0x000000d502d47209 */ /* 0x000fc80007800000 */
[----:B------:R-:W-:-:S05]  /*4810*/  FSEL R213, R213, R212, !P0 ;  /* 0x000000d4d5d57208 */ /* 0x000fca0004000000 */
[--C-:B------:R-:W-:Y:S01]  /*4820*/  FADD R208, R208, -R213.reuse ;  /* 0x800000d5d0d07221 */ /* 0x100fe20000000000 */
[--C-:B------:R-:W-:Y:S01]  /*4830*/  FADD R218, R218, -R213.reuse ;  /* 0x800000d5dada7221 */ /* 0x100fe20000000000 */
[--C-:B------:R-:W-:Y:S01]  /*4840*/  FADD R204, R204, -R213.reuse ;  /* 0x800000d5cccc7221 */ /* 0x100fe20000000000 */
[--C-:B------:R-:W-:Y:S01]  /*4850*/  FADD R216, R216, -R213.reuse ;  /* 0x800000d5d8d87221 */ /* 0x100fe20000000000 */
[----:B------:R-:W-:Y:S01]  /*4860*/  FMUL R208, R208, 1.4426950216293334961 ;  /* 0x3fb8aa3bd0d07820 */ /* 0x000fe20000400000 */
[----:B------:R-:W-:Y:S01]  /*4870*/  FMUL R218, R218, 1.4426950216293334961 ;  /* 0x3fb8aa3bdada7820 */ /* 0x000fe20000400000 */
[----:B------:R-:W-:Y:S01]  /*4880*/  FMUL R204, R204, 1.4426950216293334961 ;  /* 0x3fb8aa3bcccc7820 */ /* 0x000fe20000400000 */
[--C-:B------:R-:W-:Y:S01]  /*4890*/  FADD R152, R152, -R213.reuse ;  /* 0x800000d598987221 */ /* 0x100fe20000000000 */
[----:B------:R-:W-:Y:S01]  /*48a0*/  FMUL R216, R216, 1.4426950216293334961 ;  /* 0x3fb8aa3bd8d87820 */ /* 0x000fe20000400000 */
[----:B------:R-:W-:Y:S01]  /*48b0*/  MUFU.EX2 R209, R218 ;  /* 0x000000da00d17308 */ /* 0x000fe20000000800 */
[--C-:B------:R-:W-:Y:S01]  /*48c0*/  FADD R214, R214, -R213.reuse ;  /* 0x800000d5d6d67221 */ /* 0x100fe20000000000 */
[----:B------:R-:W-:Y:S01]  /*48d0*/  FMUL R152, R152, 1.4426950216293334961 ;  /* 0x3fb8aa3b98987820 */ /* 0x000fe20000400000 */
[--C-:B------:R-:W-:Y:S01]  /*48e0*/  FADD R28, R28, -R213.reuse ;  /* 0x800000d51c1c7221 */ /* 0x100fe20000000000 */
[----:B------:R-:W-:Y:S01]  /*48f0*/  FADD R29, R29, -R213 ;  /* 0x800000d51d1d7221 */ /* 0x000fe20000000000 */
[----:B------:R-:W-:-:S02]  /*4900*/  FMUL R214, R214, 1.4426950216293334961 ;  /* 0x3fb8aa3bd6d67820 */ /* 0x000fc40000400000 */
[----:B------:R-:W-:Y:S01]  /*4910*/  FMUL R28, R28, 1.4426950216293334961 ;  /* 0x3fb8aa3b1c1c7820 */ /* 0x000fe20000400000 */
[----:B------:R-:W1:Y:S01]  /*4920*/  MUFU.EX2 R208, R208 ;  /* 0x000000d000d07308 */ /* 0x000e620000000800 */
[----:B------:R-:W-:-:S07]  /*4930*/  FMUL R29, R29, 1.4426950216293334961 ;  /* 0x3fb8aa3b1d1d7820 */ /* 0x000fce0000400000 */
[----:B------:R-:W2:Y:S08]  /*4940*/  MUFU.EX2 R204, R204 ;  /* 0x000000cc00cc7308 */ /* 0x000eb00000000800 */
[----:B------:R2:W3:Y:S01]  /*4950*/  MUFU.EX2 R205, R216 ;  /* 0x000000d800cd7308 */ /* 0x0004e20000000800 */
[----:B-1----:R-:W-:-:S04]  /*4960*/  FADD R218, RZ, R208 ;  /* 0x000000d0ffda7221 */ /* 0x002fc80000000000 */
[----:B------:R-:W-:-:S03]  /*4970*/  FADD R215, R209, R218 ;  /* 0x000000dad1d77221 */ /* 0x000fc60000000000 */
[----:B------:R-:W1:Y:S01]  /*4980*/  MUFU.EX2 R152, R152 ;  /* 0x0000009800987308 */ /* 0x000e620000000800 */
[----:B--2---:R-:W-:-:S07]  /*4990*/  FADD R216, R204, R215 ;  /* 0x000000d7ccd87221 */ /* 0x004fce0000000000 */
[----:B------:R-:W2:Y:S01]  /*49a0*/  MUFU.EX2 R153, R214 ;  /* 0x000000d600997308 */ /* 0x000ea20000000800 */
[----:B---3--:R-:W-:-:S07]  /*49b0*/  FADD R215, R205, R216 ;  /* 0x000000d8cdd77221 */ /* 0x008fce0000000000 */
[----:B------:R-:W3:Y:S01]  /*49c0*/  MUFU.EX2 R28, R28 ;  /* 0x0000001c001c7308 */ /* 0x000ee20000000800 */
[----:B-1----:R-:W-:-:S07]  /*49d0*/  FADD R216, R152, R215 ;  /* 0x000000d798d87221 */ /* 0x002fce0000000000 */
[----:B------:R-:W1:Y:S01]  /*49e0*/  MUFU.EX2 R29, R29 ;  /* 0x0000001d001d7308 */ /* 0x000e620000000800 */
[----:B--2---:R-:W-:Y:S01]  /*49f0*/  FADD R215, R153, R216 ;  /* 0x000000d899d77221 */ /* 0x004fe20000000000 */
[----:B------:R-:W-:-:S03]  /*4a00*/  IMAD.MOV.U32 R216, RZ, RZ, 0xf ;  /* 0x0000000fffd87424 */ /* 0x000fc600078e00ff */
[----:B---3--:R-:W-:-:S04]  /*4a10*/  FADD R214, R28, R215 ;  /* 0x000000d71cd67221 */ /* 0x008fc80000000000 */
[----:B-1----:R-:W-:-:S05]  /*4a20*/  FADD R214, R29, R214 ;  /* 0x000000d61dd67221 */ /* 0x002fca0000000000 */
[----:B------:R-:W1:Y:S02]  /*4a30*/  SHFL.BFLY PT, R215, R214, 0x2, 0x1f ;  /* 0x0c401f00d6d77f89 */ /* 0x000e6400000e0000 */
[----:B-1----:R-:W-:-:S05]  /*4a40*/  FADD R215, R214, R215 ;  /* 0x000000d7d6d77221 */ /* 0x002fca0000000000 */
[----:B------:R1:W2:Y:S02]  /*4a50*/  SHFL.BFLY PT, R216, R215, 0x1, 0x1f ;  /* 0x0c201f00d7d87f89 */ /* 0x0002a400000e0000 */
.L_x_110:
[----:B------:R-:W-:Y:S01]  /*4a60*/  BSSY.RECONVERGENT B1, `(.L_x_67) ;  /* 0x0000047000017945 */ /* 0x000fe20003800200 */
[----:B-12---:R-:W-:-:S03]  /*4a70*/  FADD R215, R215, R216 ;  /* 0x000000d8d7d77221 */ /* 0x006fc60000000000 */
[----:B------:R-:W-:Y:S05]  /*4a80*/  @!P0 BRA `(.L_x_68) ;  /* 0x0000000400108947 */ /* 0x000fea0003800000 */
[----:B------:R-:W-:-:S04]  /*4a90*/  FADD R212, R239, -R212 ;  /* 0x800000d4efd47221 */ /* 0x000fc80000000000 */
[----:B------:R-:W-:-:S06]  /*4aa0*/  FMUL R212, R212, 1.4426950216293334961 ;  /* 0x3fb8aa3bd4d47820 */ /* 0x000fcc0000400000 */
[----:B------:R-:W1:Y:S02]  /*4ab0*/  MUFU.EX2 R212, R212 ;  /* 0x000000d400d47308 */ /* 0x000e640000000800 */
[-C--:B-1----:R-:W-:Y:S01]  /*4ac0*/  FFMA R215, R238, R212.reuse, R215 ;  /* 0x000000d4eed77223 */ /* 0x082fe200000000d7 */
[-C--:B------:R-:W-:Y:S01]  /*4ad0*/  FMUL R185, R185, R212.reuse ;  /* 0x000000d4b9b97220 */ /* 0x080fe20000400000 */
        /* <DEDUP_REMOVED lines=62> */
[----:B------:R-:W-:-:S07]  /*4ec0*/  FMUL R201, R201, R212 ;  /* 0x000000d4c9c97220 */ /* 0x000fce0000400000 */
.L_x_68:
[----:B------:R-:W-:Y:S05]  /*4ed0*/  BSYNC.RECONVERGENT B1 ;  /* 0x0000000000017941 */ /* 0x000fea0003800200 */
.L_x_67:
[----:B------:R-:W-:Y:S02]  /*4ee0*/  IMAD.MOV.U32 R239, RZ, RZ, R213 ;  /* 0x000000ffffef7224 */ /* 0x000fe400078e00d5 */
[----:B------:R-:W-:-:S07]  /*4ef0*/  IMAD.MOV.U32 R238, RZ, RZ, R215 ;  /* 0x000000ffffee7224 */ /* 0x000fce00078e00d7 */
.L_x_65:
[----:B------:R-:W-:Y:S05]  /*4f00*/  BSYNC B0 ;  /* 0x0000000000007941 */ /* 0x000fea0003800000 */
.L_x_64:
[----:B------:R-:W-:-:S04]  /*4f10*/  IMAD.U32 R213, R235, -0x80000000, RZ ;  /* 0x80000000ebd57824 */ /* 0x000fc800078e00ff */
[----:B------:R-:W1:Y:S02]  /*4f20*/  SYNCS.PHASECHK.TRANS64.TRYWAIT P0, [R0+URZ+0x10], R213 ;  /* 0x000010d5000075a7 */ /* 0x000e6400080011ff */
[----:B-1----:R-:W-:Y:S05]  /*4f30*/  @P0 BRA `(.L_x_69) ;  /* 0x0000000000080947 */ /* 0x002fea0003800000 */
[----:B------:R-:W1:Y:S02]  /*4f40*/  SYNCS.PHASECHK.TRANS64.TRYWAIT P0, [R0+URZ+0x10], R213 ;  /* 0x000010d5000075a7 */ /* 0x000e6400080011ff */
[----:B-1----:R-:W-:Y:S05]  /*4f50*/  @!P0 BRA `(.L_x_70) ;  /* 0x0000002800b08947 */ /* 0x002fea0003800000 */
.L_x_69:
[----:B------:R-:W-:Y:S01]  /*4f60*/  IMAD R212, R3, 0x80, R3 ;  /* 0x0000008003d47824 */ /* 0x000fe200078e0203 */
[----:B------:R-:W-:Y:S01]  /*4f70*/  F2FP.F16.F32.PACK_AB R207, R207, R206 ;  /* 0x000000cecfcf723e */ /* 0x000fe200000000ff */
[----:B------:R-:W-:Y:S05]  /*4f80*/  WARPSYNC.ALL ;  /* 0x0000000000007948 */ /* 0x000fea0003800000 */
[----:B------:R-:W-:Y:S01]  /*4f90*/  NOP ;  /* 0x0000000000007918 */ /* 0x000fe20000000000 */
[----:B-1----:R-:W-:Y:S01]  /*4fa0*/  LOP3.LUT R213, R212, 0x790, RZ, 0xc0, !PT ;  /* 0x00000790d4d57812 */ /* 0x002fe200078ec0ff */
[----:B------:R-:W-:Y:S01]  /*4fb0*/  VIADD R237, R237, 0x1 ;  /* 0x00000001eded7836 */ /* 0x000fe20000000000 */
[----:B------:R-:W-:-:S02]  /*4fc0*/  F2FP.F16.F32.PACK_AB R206, R205, R204 ;  /* 0x000000cccdce723e */ /* 0x000fc400000000ff */
[----:B------:R-:W-:Y:S01]  /*4fd0*/  F2FP.F16.F32.PACK_AB R205, R211, R210 ;  /* 0x000000d2d3cd723e */ /* 0x000fe200000000ff */
[----:B------:R-:W-:Y:S01]  /*4fe0*/  IMAD.IADD R213, R0, 0x1, R213 ;  /* 0x0000000100d57824 */ /* 0x000fe200078e02d5 */
[----:B------:R-:W-:Y:S02]  /*4ff0*/  F2FP.F16.F32.PACK_AB R204, R209, R208 ;  /* 0x000000d0d1cc723e */ /* 0x000fe400000000ff */
[----:B------:R-:W-:Y:S01]  /*5000*/  F2FP.F16.F32.PACK_AB R31, R31, R30 ;  /* 0x0000001e1f1f723e */ /* 0x000fe200000000ff */
[----:B------:R-:W-:Y:S01]  /*5010*/  VIADD R250, R213, 0x6080 ;  /* 0x00006080d5fa7836 */ /* 0x000fe20000000000 */
[----:B------:R-:W-:Y:S01]  /*5020*/  F2FP.F16.F32.PACK_AB R30, R29, R28 ;  /* 0x0000001c1d1e723e */ /* 0x000fe200000000ff */
[----:B------:R-:W-:Y:S01]  /*5030*/  VIADD R246, R213, 0x60a0 ;  /* 0x000060a0d5f67836 */ /* 0x000fe20000000000 */
[----:B------:R-:W-:Y:S01]  /*5040*/  F2FP.F16.F32.PACK_AB R29, R155, R154 ;  /* 0x0000009a9b1d723e */ /* 0x000fe200000000ff */
[C---:B------:R-:W-:Y:S01]  /*5050*/  VIADD R247, R213.reuse, 0x60c0 ;  /* 0x000060c0d5f77836 */ /* 0x040fe20000000000 */
[----:B------:R-:W-:Y:S01]  /*5060*/  SHF.R.U32.HI R215, RZ, 0x3, R250 ;  /* 0x00000003ffd77819 */ /* 0x000fe200000116fa */
[----:B------:R-:W-:Y:S01]  /*5070*/  VIADD R213, R213, 0x60e0 ;  /* 0x000060e0d5d57836 */ /* 0x000fe20000000000 */
[----:B------:R-:W-:-:S02]  /*5080*/  SHF.R.U32.HI R211, RZ, 0x3, R246 ;  /* 0x00000003ffd37819 */ /* 0x000fc400000116f6 */
[----:B------:R-:W-:Y:S02]  /*5090*/  SHF.R.U32.HI R210, RZ, 0x3, R247 ;  /* 0x00000003ffd27819 */ /* 0x000fe400000116f7 */
[----:B------:R-:W-:Y:S02]  /*50a0*/  SHF.R.U32.HI R208, RZ, 0x3, R213 ;  /* 0x00000003ffd07819 */ /* 0x000fe400000116d5 */
[----:B------:R-:W-:Y:S02]  /*50b0*/  LOP3.LUT R250, R250, 0x70, R215, 0x78, !PT ;  /* 0x00000070fafa7812 */ /* 0x000fe400078e78d7 */
[----:B------:R-:W-:Y:S02]  /*50c0*/  LOP3.LUT R246, R246, 0x70, R211, 0x78, !PT ;  /* 0x00000070f6f67812 */ /* 0x000fe400078e78d3 */
[----:B------:R-:W-:Y:S01]  /*50d0*/  LOP3.LUT R247, R247, 0x70, R210, 0x78, !PT ;  /* 0x00000070f7f77812 */ /* 0x000fe200078e78d2 */
[----:B------:R-:W1:Y:S01]  /*50e0*/  LDSM.16.MT88.4 R228, [R250] ;  /* 0x00000000fae4783b */ /* 0x000e620000004200 */
[----:B------:R-:W-:-:S02]  /*50f0*/  LOP3.LUT R245, R213, 0x70, R208, 0x78, !PT ;  /* 0x00000070d5f57812 */ /* 0x000fc400078e78d0 */
[----:B------:R-:W-:Y:S01]  /*5100*/  F2FP.F16.F32.PACK_AB R28, R153, R152 ;  /* 0x00000098991c723e */ /* 0x000fe200000000ff */
[----:B------:R-:W2:Y:S01]  /*5110*/  LDSM.16.MT88.4 R224, [R246] ;  /* 0x00000000f6e0783b */ /* 0x000ea20000004200 */
[----:B------:R-:W-:Y:S02]  /*5120*/  PLOP3.LUT P0, PT, PT, PT, PT, 0x80, 0x8 ;  /* 0x000000000008781c */ /* 0x000fe40003f0f070 */
[----:B------:R-:W-:Y:S01]  /*5130*/  LOP3.LUT R235, R235, 0x1, RZ, 0x3c, !PT ;  /* 0x00000001ebeb7812 */ /* 0x000fe200078e3cff */
[----:B------:R-:W3:Y:S04]  /*5140*/  LDSM.16.MT88.4 R220, [R247] ;  /* 0x00000000f7dc783b */ /* 0x000ee80000004200 */
[----:B------:R-:W4:Y:S04]  /*5150*/  LDSM.16.MT88.4 R216, [R245] ;  /* 0x00000000f5d8783b */ /* 0x000f280000004200 */
[----:B------:R-:W5:Y:S04]  /*5160*/  LDSM.16.MT88.4 R212, [R250+0x1000] ;  /* 0x00100000fad4783b */ /* 0x000f680000004200 */
[----:B------:R-:W3:Y:S04]  /*5170*/  LDSM.16.MT88.4 R208, [R246+0x1000] ;  /* 0x00100000f6d0783b */ /* 0x000ee80000004200 */
[----:B------:R-:W-:Y:S01]  /*5180*/  LDSM.16.MT88.4 R152, [R246+0x2800] ;  /* 0x00280000f698783b */ /* 0x000fe20000004200 */
[C---:B-1----:R-:W-:Y:S08]  /*5190*/  HMMA.16816.F32 R184, R204.reuse, R228, R184 ;  /* 0x000000e4ccb8723c */ /* 0x042ff000000018b8 */
[C---:B------:R-:W-:Y:S01]  /*51a0*/  HMMA.16816.F32 R180, R204.reuse, R230, R180 ;  /* 0x000000e6ccb4723c */ /* 0x040fe200000018b4 */
[----:B------:R-:W1:Y:S07]  /*51b0*/  LDSM.16.MT88.4 R228, [R247+0x1000] ;  /* 0x00100000f7e4783b */ /* 0x000e6e0000004200 */
[C---:B--2---:R-:W-:Y:S08]  /*51c0*/  HMMA.16816.F32 R60, R204.reuse, R224, R60 ;  /* 0x000000e0cc3c723c */ /* 0x044ff0000000183c */
[C---:B------:R-:W-:Y:S01]  /*51d0*/  HMMA.16816.F32 R40, R204.reuse, R226, R40 ;  /* 0x000000e2cc28723c */ /* 0x040fe20000001828 */
[----:B------:R-:W2:Y:S07]  /*51e0*/  LDSM.16.MT88.4 R224, [R245+0x1000] ;  /* 0x00100000f5e0783b */ /* 0x000eae0000004200 */
[C---:B---3--:R-:W-:Y:S08]  /*51f0*/  HMMA.16816.F32 R32, R204.reuse, R220, R32 ;  /* 0x000000dccc20723c */ /* 0x048ff00000001820 */
[C---:B------:R-:W-:Y:S01]  /*5200*/  HMMA.16816.F32 R20, R204.reuse, R222, R20 ;  /* 0x000000decc14723c */ /* 0x040fe20000001814 */
[----:B------:R-:W3:Y:S07]  /*5210*/  LDSM.16.MT88.4 R220, [R250+0x2000] ;  /* 0x00200000fadc783b */ /* 0x000eee0000004200 */
[C---:B----4-:R-:W-:Y:S08]  /*5220*/  HMMA.16816.F32 R140, R204.reuse, R216, R140 ;  /* 0x000000d8cc8c723c */ /* 0x050ff0000000188c */
[C---:B------:R-:W-:Y:S01]  /*5230*/  HMMA.16816.F32 R36, R204.reuse, R218, R36 ;  /* 0x000000dacc24723c */ /* 0x040fe20000001824 */
[----:B------:R-:W4:Y:S07]  /*5240*/  LDSM.16.MT88.4 R216, [R246+0x2000] ;  /* 0x00200000f6d8783b */ /* 0x000f2e0000004200 */
[C---:B-----5:R-:W-:Y:S08]  /*5250*/  HMMA.16816.F32 R176, R204.reuse, R212, R176 ;  /* 0x000000d4ccb0723c */ /* 0x060ff000000018b0 */
[C---:B------:R-:W-:Y:S01]  /*5260*/  HMMA.16816.F32 R172, R204.reuse, R214, R172 ;  /* 0x000000d6ccac723c */ /* 0x040fe200000018ac */
[----:B------:R-:W5:Y:S07]  /*5270*/  LDSM.16.MT88.4 R212, [R247+0x2000] ;  /* 0x00200000f7d4783b */ /* 0x000f6e0000004200 */
[C---:B------:R-:W-:Y:S08]  /*5280*/  HMMA.16816.F32 R24, R204.reuse, R208, R24 ;  /* 0x000000d0cc18723c */ /* 0x040ff00000001818 */
[C---:B------:R-:W-:Y:S01]  /*5290*/  HMMA.16816.F32 R44, R204.reuse, R210, R44 ;  /* 0x000000d2cc2c723c */ /* 0x040fe2000000182c */
[----:B------:R-:W-:Y:S07]  /*52a0*/  LDSM.16.MT88.4 R208, [R245+0x3000] ;  /* 0x00300000f5d0783b */ /* 0x000fee0000004200 */
        /* <DEDUP_REMOVED lines=15> */
[C---:B-1----:R-:W-:Y:S08]  /*53a0*/  HMMA.16816.F32 R56, R204.reuse, R228, R56 ;  /* 0x000000e4cc38723c */ /* 0x042ff00000001838 */
[C---:B------:R-:W-:Y:S08]  /*53b0*/  HMMA.16816.F32 R64, R204.reuse, R230, R64 ;  /* 0x000000e6cc40723c */ /* 0x040ff00000001840 */
[C---:B--2---:R-:W-:Y:S08]  /*53c0*/  HMMA.16816.F32 R16, R204.reuse, R224, R16 ;  /* 0x000000e0cc10723c */ /* 0x044ff00000001810 */
[C---:B------:R-:W-:Y:S08]  /*53d0*/  HMMA.16816.F32 R12, R204.reuse, R226, R12 ;  /* 0x000000e2cc0c723c */ /* 0x040ff0000000180c */
[C---:B---3--:R-:W-:Y:S08]  /*53e0*/  HMMA.16816.F32 R188, R204.reuse, R220, R188 ;  /* 0x000000dcccbc723c */ /* 0x048ff000000018bc */
[C---:B------:R-:W-:Y:S01]  /*53f0*/  HMMA.16816.F32 R192, R204.reuse, R222, R192 ;  /* 0x000000deccc0723c */ /* 0x040fe200000018c0 */
[----:B------:R-:W1:Y:S07]  /*5400*/  LDSM.16.MT88.4 R220, [R250+0x1800] ;  /* 0x00180000fadc783b */ /* 0x000e6e0000004200 */
[C---:B----4-:R-:W-:Y:S08]  /*5410*/  HMMA.16816.F32 R8, R204.reuse, R216, R8 ;  /* 0x000000d8cc08723c */ /* 0x050ff00000001808 */
[C---:B------:R-:W-:Y:S01]  /*5420*/  HMMA.16816.F32 R4, R204.reuse, R218, R4 ;  /* 0x000000dacc04723c */ /* 0x040fe20000001804 */
[----:B------:R-:W2:Y:S07]  /*5430*/  LDSM.16.MT88.4 R216, [R250+0x800] ;  /* 0x00080000fad8783b */ /* 0x000eae0000004200 */
[C---:B------:R-:W-:Y:S08]  /*5440*/  HMMA.16816.F32 R196, R204.reuse, R208, R196 ;  /* 0x000000d0ccc4723c */ /* 0x040ff000000018c4 */
[----:B------:R-:W-:Y:S01]  /*5450*/  HMMA.16816.F32 R200, R204, R210, R200 ;  /* 0x000000d2ccc8723c */ /* 0x000fe200000018c8 */
[----:B------:R-:W3:Y:S04]  /*5460*/  LDSM.16.MT88.4 R208, [R250+0x3800] ;  /* 0x00380000fad0783b */ /* 0x000ee80000004200 */
[----:B------:R-:W4:Y:S03]  /*5470*/  LDSM.16.MT88.4 R204, [R247+0x800] ;  /* 0x00080000f7cc783b */ /* 0x000f260000004200 */
[C---:B-----5:R-:W-:Y:S08]  /*5480*/  HMMA.16816.F32 R168, R28.reuse, R212, R168 ;  /* 0x000000d41ca8723c */ /* 0x060ff000000018a8 */
[C---:B-1----:R-:W-:Y:S08]  /*5490*/  HMMA.16816.F32 R176, R28.reuse, R220, R176 ;  /* 0x000000dc1cb0723c */ /* 0x042ff000000018b0 */
[C---:B------:R-:W-:Y:S01]  /*54a0*/  HMMA.16816.F32 R172, R28.reuse, R222, R172 ;  /* 0x000000de1cac723c */ /* 0x040fe200000018ac */
[----:B------:R-:W1:Y:S07]  /*54b0*/  LDSM.16.MT88.4 R220, [R247+0x1800] ;  /* 0x00180000f7dc783b */ /* 0x000e6e0000004200 */
[C---:B--2---:R-:W-:Y:S08]  /*54c0*/  HMMA.16816.F32 R184, R28.reuse, R216, R184 ;  /* 0x000000d81cb8723c */ /* 0x044ff000000018b8 */
[C---:B------:R-:W-:Y:S01]  /*54d0*/  HMMA.16816.F32 R180, R28.reuse, R218, R180 ;  /* 0x000000da1cb4723c */ /* 0x040fe200000018b4 */
[----:B------:R-:W-:Y:S07]  /*54e0*/  LDSM.16.MT88.4 R216, [R246+0x800] ;  /* 0x00080000f6d8783b */ /* 0x000fee0000004200 */
        /* <DEDUP_REMOVED lines=8> */
[C---:B-1----:R-:W-:Y:S08]  /*5570*/  HMMA.16816.F32 R136, R28.reuse, R220, R136 ;  /* 0x000000dc1c88723c */ /* 0x042ff00000001888 */
[C---:B------:R-:W-:Y:S01]  /*5580*/  HMMA.16816.F32 R48, R28.reuse, R222, R48 ;  /* 0x000000de1c30723c */ /* 0x040fe20000001830 */
[----:B------:R-:W-:Y:S07]  /*5590*/  LDSM.16.MT88.4 R220, [R245+0x1800] ;  /* 0x00180000f5dc783b */ /* 0x000fee0000004200 */
[C---:B--2---:R-:W-:Y:S08]  /*55a0*/  HMMA.16816.F32 R160, R28.reuse, R212, R160 ;  /* 0x000000d41ca0723c */ /* 0x044ff000000018a0 */
[C---:B------:R-:W-:Y:S01]  /*55b0*/  HMMA.16816.F32 R156, R28.reuse, R214, R156 ;  /* 0x000000d61c9c723c */ /* 0x040fe2000000189c */
[----:B------:R-:W1:Y:S07]  /*55c0*/  LDSM.16.MT88.4 R212, [R246+0x3800] ;  /* 0x00380000f6d4783b */ /* 0x000e6e0000004200 */
[C---:B---3--:R-:W-:Y:S08]  /*55d0*/  HMMA.16816.F32 R8, R28.reuse, R208, R8 ;  /* 0x000000d01c08723c */ /* 0x048ff00000001808 */
[C---:B------:R-:W-:Y:S01]  /*55e0*/  HMMA.16816.F32 R4, R28.reuse, R210, R4 ;  /* 0x000000d21c04723c */ /* 0x040fe20000001804 */
[----:B------:R-:W2:Y:S07]  /*55f0*/  LDSM.16.MT88.4 R208, [R245+0x800] ;  /* 0x00080000f5d0783b */ /* 0x000eae0000004200 */
[C---:B------:R-:W-:Y:S08]  /*5600*/  HMMA.16816.F32 R60, R28.reuse, R216, R60 ;  /* 0x000000d81c3c723c */ /* 0x040ff0000000183c */
[C---:B------:R-:W-:Y:S01]  /*5610*/  HMMA.16816.F32 R40, R28.reuse, R218, R40 ;  /* 0x000000da1c28723c */ /* 0x040fe20000001828 */
[----:B------:R-:W3:Y:S07]  /*5620*/  LDSM.16.MT88.4 R216, [R245+0x2800] ;  /* 0x00280000f5d8783b */ /* 0x000eee0000004200 */
[C---:B----4-:R-:W-:Y:S08]  /*5630*/  HMMA.16816.F32 R24, R28.reuse, R204, R24 ;  /* 0x000000cc1c18723c */ /* 0x050ff00000001818 */
[C---:B------:R-:W-:Y:S01]  /*5640*/  HMMA.16816.F32 R44, R28.reuse, R206, R44 ;  /* 0x000000ce1c2c723c */ /* 0x040fe2000000182c */
[----:B------:R-:W4:Y:S07]  /*5650*/  LDSM.16.MT88.4 R204, [R245+0x3800] ;  /* 0x00380000f5cc783b */ /* 0x000f2e0000004200 */
[----:B------:R-:W-:Y:S01]  /*5660*/  HMMA.16816.F32 R132, R28, R152, R132 ;  /* 0x000000981c84723c */ /* 0x000fe20000001884 */
[----:B------:R-:W-:-:S05]  /*5670*/  VIADD R153, R242, 0xffffffff ;  /* 0xfffffffff2997836 */ /* 0x000fca0000000000 */
[C---:B------:R-:W-:Y:S01]  /*5680*/  ISETP.GE.AND P3, PT, R232.reuse, R153, PT ;  /* 0x00000099e800720c */ /* 0x040fe20003f66270 */
[----:B------:R-:W-:Y:S01]  /*5690*/  VIADD R232, R232, 0x1 ;  /* 0x00000001e8e87836 */ /* 0x000fe20000000000 */
[----:B------:R-:W-:Y:S01]  /*56a0*/  HMMA.16816.F32 R148, R28, R154, R148 ;  /* 0x0000009a1c94723c */ /* 0x000fe20000001894 */
[----:B------:R-:W-:-:S07]  /*56b0*/  @!P1 IMAD.MOV.U32 R155, RZ, RZ, 0x1 ;  /* 0x00000001ff9b9424 */ /* 0x000fce00078e00ff */
[----:B-1----:R-:W-:Y:S03]  /*56c0*/  HMMA.16816.F32 R188, R28, R212, R188 ;  /* 0x000000d41cbc723c */ /* 0x002fe600000018bc */
[----:B------:R-:W-:-:S04]  /*56d0*/  @!P3 IMAD.U32 R153, R234, -0x80000000, RZ ;  /* 0x80000000ea99b824 */ /* 0x000fc800078e00ff */
[----:B------:R1:W1:Y:S01]  /*56e0*/  @!P3 SYNCS.PHASECHK.TRANS64.TRYWAIT P0, [R0+URZ], R153 ;  /* 0x000000990000b5a7 */ /* 0x00026200080011ff */
[C---:B------:R-:W-:Y:S08]  /*56f0*/  HMMA.16816.F32 R192, R28.reuse, R214, R192 ;  /* 0x000000d61cc0723c */ /* 0x040ff000000018c0 */
[----:B--2---:R-:W-:Y:S01]  /*5700*/  HMMA.16816.F32 R140, R28, R208, R140 ;  /* 0x000000d01c8c723c */ /* 0x004fe2000000188c */
[----:B------:R2:W-:Y:S01]  /*5710*/  @!P1 SYNCS.ARRIVE.TRANS64.ART0 RZ, [R0+URZ+0x18], R155 ;  /* 0x0000189b00ff99a7 */ /* 0x0005e200085000ff */
[----:B------:R-:W-:-:S06]  /*5720*/  ISETP.NE.AND P1, PT, R237, RZ, PT ;  /* 0x000000ffed00720c */ /* 0x000fcc0003f25270 */
[C---:B------:R-:W-:Y:S08]  /*5730*/  HMMA.16816.F32 R36, R28.reuse, R210, R36 ;  /* 0x000000d21c24723c */ /* 0x040ff00000001824 */
[C---:B------:R-:W-:Y:S08]  /*5740*/  HMMA.16816.F32 R144, R28.reuse, R220, R144 ;  /* 0x000000dc1c90723c */ /* 0x040ff00000001890 */
[C---:B------:R-:W-:Y:S08]  /*5750*/  HMMA.16816.F32 R52, R28.reuse, R222, R52 ;  /* 0x000000de1c34723c */ /* 0x040ff00000001834 */
[C---:B---3--:R-:W-:Y:S08]  /*5760*/  HMMA.16816.F32 R56, R28.reuse, R216, R56 ;  /* 0x000000d81c38723c */ /* 0x048ff00000001838 */
[C---:B------:R-:W-:Y:S08]  /*5770*/  HMMA.16816.F32 R64, R28.reuse, R218, R64 ;  /* 0x000000da1c40723c */ /* 0x040ff00000001840 */
[C---:B----4-:R-:W-:Y:S08]  /*5780*/  HMMA.16816.F32 R196, R28.reuse, R204, R196 ;  /* 0x000000cc1cc4723c */ /* 0x050ff000000018c4 */
[----:B------:R-:W-:Y:S01]  /*5790*/  HMMA.16816.F32 R200, R28, R206, R200 ;  /* 0x000000ce1cc8723c */ /* 0x000fe200000018c8 */
[----:B------:R-:W-:-:S04]  /*57a0*/  NOP ;  /* 0x0000000000007918 */ /* 0x000fc80000000000 */
[----:B-12---:R-:W-:-:S15]  /*57b0*/  @P1 BRA `(.L_x_71) ;  /* 0xffffffd800241947 */ /* 0x006fde000383ffff */
.L_x_44:
[----:B------:R-:W-:Y:S01]  /*57c0*/  SHF.R.U32.HI R2, RZ, 0x1, R3 ;  /* 0x00000001ff027819 */ /* 0x000fe20000011603 */
[----:B------:R-:W-:Y:S01]  /*57d0*/  IMAD.SHL.U32 R29, R3, 0x20, RZ ;  /* 0x00000020031d7824 */ /* 0x000fe200078e00ff */
[----:B-1----:R-:W-:Y:S01]  /*57e0*/  F2FP.F16.F32.PACK_AB R71, R43, R42 ;  /* 0x0000002a2b47723e */ /* 0x002fe200000000ff */
[----:B------:R-:W-:Y:S01]  /*57f0*/  IMAD.MOV.U32 R42, RZ, RZ, R4 ;  /* 0x000000ffff2a7224 */ /* 0x000fe200078e0004 */
[----:B------:R-:W1:Y:S01]  /*5800*/  S2R R97, SR_CTAID.Y ;  /* 0x0000000000617919 */ /* 0x000e620000002600 */
[----:B------:R-:W-:Y:S01]  /*5810*/  IMAD R28, R3, 0x40, R2 ;  /* 0x00000040031c7824 */ /* 0x000fe200078e0202 */
[----:B------:R-:W-:Y:S01]  /*5820*/  LOP3.LUT R2, R29, 0x1e0, RZ, 0xc0, !PT ;  /* 0x000001e01d027812 */ /* 0x000fe200078ec0ff */
[----:B------:R-:W-:Y:S01]  /*5830*/  IMAD.MOV.U32 R95, RZ, RZ, R61 ;  /* 0x000000ffff5f7224 */ /* 0x000fe200078e003d */
[----:B------:R-:W2:Y:S01]  /*5840*/  S2R R4, SR_CTAID.X ;  /* 0x0000000000047919 */ /* 0x000ea20000002500 */
[----:B------:R-:W-:Y:S01]  /*5850*/  ISETP.GE.U32.AND P0, PT, R3, 0x10, PT ;  /* 0x000000100300780c */ /* 0x000fe20003f06070 */
[----:B------:R-:W-:Y:S01]  /*5860*/  BSSY.RECONVERGENT B0, `(.L_x_72) ;  /* 0x0000086000007945 */ /* 0x000fe20003800200 */
[----:B------:R-:W-:Y:S01]  /*5870*/  LOP3.LUT R69, R28, 0x3c8, RZ, 0xc0, !PT ;  /* 0x000003c81c457812 */ /* 0x000fe200078ec0ff */
[----:B------:R-:W-:Y:S01]  /*5880*/  IMAD.MOV.U32 R70, RZ, RZ, R40 ;  /* 0x000000ffff467224 */ /* 0x000fe200078e0028 */
[----:B------:R-:W-:Y:S01]  /*5890*/  F2FP.F16.F32.PACK_AB R31, R183, R182 ;  /* 0x000000b6b71f723e */ /* 0x000fe200000000ff */
[----:B------:R-:W-:Y:S01]  /*58a0*/  IMAD.MOV.U32 R82, RZ, RZ, R24 ;  /* 0x000000ffff527224 */ /* 0x000fe200078e0018 */
[----:B------:R-:W-:Y:S01]  /*58b0*/  F2FP.F16.F32.PACK_AB R29, R187, R186 ;  /* 0x000000babb1d723e */ /* 0x000fe200000000ff */
[----:B------:R-:W-:-:S02]  /*58c0*/  IMAD.IADD R69, R69, 0x1, -R2 ;  /* 0x0000000145457824 */ /* 0x000fc400078e0a02 */
[----:B------:R-:W-:Y:S02]  /*58d0*/  IMAD.MOV.U32 R83, RZ, RZ, R25 ;  /* 0x000000ffff537224 */ /* 0x000fe400078e0019 */
[----:B------:R-:W-:Y:S01]  /*58e0*/  IMAD.MOV.U32 R68, RZ, RZ, R60 ;  /* 0x000000ffff447224 */ /* 0x000fe200078e003c */
[----:B------:R-:W-:Y:S01]  /*58f0*/  IADD3 R2, PT, PT, R0, R69, R69 ;  /* 0x0000004500027210 */ /* 0x000fe20007ffe045 */
[----:B------:R-:W-:Y:S01]  /*5900*/  IMAD.MOV.U32 R24, RZ, RZ, R48 ;  /* 0x000000ffff187224 */ /* 0x000fe200078e0030 */
[----:B------:R-:W-:Y:S01]  /*5910*/  F2FP.F16.F32.PACK_AB R69, R63, R62 ;  /* 0x0000003e3f45723e */ /* 0x000fe200000000ff */
[----:B------:R-:W-:Y:S02]  /*5920*/  IMAD.MOV.U32 R25, RZ, RZ, R49 ;  /* 0x000000ffff197224 */ /* 0x000fe400078e0031 */
[C---:B------:R-:W-:Y:S02]  /*5930*/  VIADD R28, R2.reuse, 0x80 ;  /* 0x00000080021c7836 */ /* 0x040fe40000000000 */
[----:B------:R-:W-:-:S02]  /*5940*/  VIADD R30, R2, 0xa0 ;  /* 0x000000a0021e7836 */ /* 0x000fc40000000000 */
[----:B------:R-:W-:Y:S01]  /*5950*/  IMAD.MOV.U32 R78, RZ, RZ, R52 ;  /* 0x000000ffff4e7224 */ /* 0x000fe200078e0034 */
[----:B------:R-:W-:Y:S01]  /*5960*/  SHF.R.U32.HI R43, RZ, 0x3, R28 ;  /* 0x00000003ff2b7819 */ /* 0x000fe2000001161c */
[----:B------:R-:W-:Y:S01]  /*5970*/  IMAD.MOV.U32 R79, RZ, RZ, R53 ;  /* 0x000000ffff4f7224 */ /* 0x000fe200078e0035 */
[----:B------:R-:W-:Y:S01]  /*5980*/  SHF.R.U32.HI R61, RZ, 0x3, R30 ;  /* 0x00000003ff3d7819 */ /* 0x000fe2000001161e */
[----:B------:R-:W-:Y:S01]  /*5990*/  IMAD.MOV.U32 R62, RZ, RZ, R56 ;  /* 0x000000ffff3e7224 */ /* 0x000fe200078e0038 */
[----:B------:R-:W-:Y:S01]  /*59a0*/  LOP3.LUT R2, R28, 0x30, R43, 0x78, !PT ;  /* 0x000000301c027812 */ /* 0x000fe200078e782b */
[----:B------:R-:W-:Y:S01]  /*59b0*/  IMAD.MOV.U32 R63, RZ, RZ, R57 ;  /* 0x000000ffff3f7224 */ /* 0x000fe200078e0039 */
[----:B------:R-:W-:Y:S01]  /*59c0*/  LOP3.LUT R40, R30, 0x30, R61, 0x78, !PT ;  /* 0x000000301e287812 */ /* 0x000fe200078e783d */
[----:B------:R-:W-:Y:S02]  /*59d0*/  IMAD.MOV.U32 R93, RZ, RZ, R41 ;  /* 0x000000ffff5d7224 */ /* 0x000fe400078e0029 */
[----:B------:R-:W-:-:S02]  /*59e0*/  IMAD.MOV.U32 R90, RZ, RZ, R32 ;  /* 0x000000ffff5a7224 */ /* 0x000fc400078e0020 */
[----:B------:R-:W-:Y:S02]  /*59f0*/  IMAD.MOV.U32 R91, RZ, RZ, R33 ;  /* 0x000000ffff5b7224 */ /* 0x000fe400078e0021 */
[----:B------:R-:W-:Y:S02]  /*5a00*/  IMAD.MOV.U32 R88, RZ, RZ, R20 ;  /* 0x000000ffff587224 */ /* 0x000fe400078e0014 */
[----:B------:R-:W-:Y:S02]  /*5a10*/  IMAD.MOV.U32 R89, RZ, RZ, R21 ;  /* 0x000000ffff597224 */ /* 0x000fe400078e0015 */
[----:B------:R-:W-:Y:S02]  /*5a20*/  IMAD.MOV.U32 R86, RZ, RZ, R36 ;  /* 0x000000ffff567224 */ /* 0x000fe400078e0024 */
        /* <DEDUP_REMOVED lines=19> */
[----:B------:R-:W-:Y:S01]  /*5b60*/  IMAD.MOV.U32 R43, RZ, RZ, R5 ;  /* 0x000000ffff2b7224 */ /* 0x000fe200078e0005 */
[----:B-12---:R-:W-:Y:S06]  /*5b70*/  @P0 BRA `(.L_x_73) ;  /* 0x0000000400500947 */ /* 0x006fec0003800000 */
[----:B------:R-:W-:Y:S01]  /*5b80*/  IMAD R4, R4, 0x4, R97 ;  /* 0x0000000404047824 */ /* 0x000fe200078e0261 */
[----:B------:R-:W1:Y:S01]  /*5b90*/  LDCU.128 UR8, c[0x0][0x580] ;  /* 0x0000b000ff0877ac */ /* 0x000e620008000c00 */
[----:B------:R-:W-:Y:S01]  /*5ba0*/  IMAD.SHL.U32 R243, R243, 0x10, RZ ;  /* 0x00000010f3f37824 */ /* 0x000fe200078e00ff */
[----:B------:R-:W-:Y:S01]  /*5bb0*/  FSETP.NE.AND P0, PT, R238, RZ, PT ;  /* 0x000000ffee00720b */ /* 0x000fe20003f05000 */
[----:B------:R-:W-:Y:S01]  /*5bc0*/  IMAD.SHL.U32 R4, R4, 0x4, RZ ;  /* 0x0000000404047824 */ /* 0x000fe200078e00ff */
[----:B------:R-:W-:Y:S01]  /*5bd0*/  SHF.R.U32.HI R5, RZ, 0x2, R3 ;  /* 0x00000002ff057819 */ /* 0x000fe20000011603 */
[----:B------:R-:W-:-:S03]  /*5be0*/  IMAD.MOV.U32 R12, RZ, RZ, 0x3f800000 ;  /* 0x3f800000ff0c7424 */ /* 0x000fc600078e00ff */
[----:B------:R-:W-:Y:S02]  /*5bf0*/  IADD3 R5, P1, P3, R243, R4, R5 ;  /* 0x00000004f3057210 */ /* 0x000fe40007b3e005 */
[----:B------:R-:W-:Y:S02]  /*5c00*/  SHF.R.S32.HI R243, RZ, 0x1f, R243 ;  /* 0x0000001ffff37819 */ /* 0x000fe400000114f3 */
[----:B------:R-:W-:Y:S01]  /*5c10*/  SHF.R.S32.HI R4, RZ, 0x1f, R4 ;  /* 0x0000001fff047819 */ /* 0x000fe20000011404 */
[----:B------:R-:W-:Y:S02]  /*5c20*/  IMAD.SHL.U32 R8, R5, 0x4, RZ ;  /* 0x0000000405087824 */ /* 0x000fe400078e00ff */
[----:B------:R-:W2:Y:S01]  /*5c30*/  @P0 MUFU.RCP R12, R238 ;  /* 0x000000ee000c0308 */ /* 0x000ea20000001000 */
[----:B------:R-:W-:-:S04]  /*5c40*/  IADD3.X R4, PT, PT, R243, R4, RZ, P1, P3 ;  /* 0x00000004f3047210 */ /* 0x000fc80000fe64ff */
[----:B------:R-:W-:Y:S02]  /*5c50*/  SHF.L.U64.HI R9, R5, 0x2, R4 ;  /* 0x0000000205097819 */ /* 0x000fe40000010204 */
[C---:B-1----:R-:W-:Y:S02]  /*5c60*/  IADD3 R4, P0, PT, R8.reuse, UR10, RZ ;  /* 0x0000000a08047c10 */ /* 0x042fe4000ff1e0ff */
[----:B------:R-:W-:Y:S02]  /*5c70*/  IADD3 R8, P1, PT, R8, UR8, RZ ;  /* 0x0000000808087c10 */ /* 0x000fe4000ff3e0ff */
[C---:B------:R-:W-:Y:S02]  /*5c80*/  IADD3.X R5, PT, PT, R9.reuse, UR11, RZ, P0, !PT ;  /* 0x0000000b09057c10 */ /* 0x040fe400087fe4ff */
[----:B------:R-:W-:-:S03]  /*5c90*/  IADD3.X R9, PT, PT, R9, UR9, RZ, P1, !PT ;  /* 0x0000000909097c10 */ /* 0x000fc60008ffe4ff */
[----:B------:R1:W-:Y:S01]  /*5ca0*/  STG.E desc[UR6][R4.64], R239 ;  /* 0x000000ef04007986 */ /* 0x0003e2000c101906 */
[C---:B--2---:R-:W-:Y:S01]  /*5cb0*/  FMUL R184, R12.reuse, R184 ;  /* 0x000000b80cb87220 */ /* 0x044fe20000400000 */
[C---:B------:R-:W-:Y:S01]  /*5cc0*/  FMUL R185, R12.reuse, R185 ;  /* 0x000000b90cb97220 */ /* 0x040fe20000400000 */
[C---:B------:R-:W-:Y:S01]  /*5cd0*/  FMUL R180, R12.reuse, R180 ;  /* 0x000000b40cb47220 */ /* 0x040fe20000400000 */
[----:B------:R1:W-:Y:S01]  /*5ce0*/  STG.E desc[UR6][R8.64], R238 ;  /* 0x000000ee08007986 */ /* 0x0003e2000c101906 */
[C---:B------:R-:W-:Y:S01]  /*5cf0*/  FMUL R181, R12.reuse, R181 ;  /* 0x000000b50cb57220 */ /* 0x040fe20000400000 */
        /* <DEDUP_REMOVED lines=59> */
[----:B-1----:R-:W-:-:S07]  /*60b0*/  FMUL R201, R12, R201 ;  /* 0x000000c90cc97220 */ /* 0x002fce0000400000 */
.L_x_73:
[----:B------:R-:W-:Y:S05]  /*60c0*/  BSYNC.RECONVERGENT B0 ;  /* 0x0000000000007941 */ /* 0x000fea0003800200 */
.L_x_72:
[----:B------:R1:W-:Y:S06]  /*60d0*/  MEMBAR.ALL.CTA ;  /* 0x0000000000007992 */ /* 0x0003ec0000008000 */
[----:B-1----:R-:W1:Y:S01]  /*60e0*/  FENCE.VIEW.ASYNC.S ;  /* 0x00000000000073c6 */ /* 0x002e620000000000 */
[----:B------:R-:W-:Y:S01]  /*60f0*/  IMAD.MOV.U32 R3, RZ, RZ, RZ ;  /* 0x000000ffff037224 */ /* 0x000fe200078e00ff */
[----:B------:R-:W-:Y:S01]  /*6100*/  F2FP.F16.F32.PACK_AB R30, R181, R180 ;  /* 0x000000b4b51e723e */ /* 0x000fe200000000ff */
[----:B------:R-:W-:Y:S01]  /*6110*/  IMAD.MOV.U32 R41, RZ, RZ, RZ ;  /* 0x000000ffff297224 */ /* 0x000fe200078e00ff */
[----:B------:R-:W-:Y:S01]  /*6120*/  F2FP.F16.F32.PACK_AB R28, R185, R184 ;  /* 0x000000b8b91c723e */ /* 0x000fe200000000ff */
[----:B------:R-:W-:Y:S01]  /*6130*/  BSSY.RECONVERGENT B0, `(.L_x_74) ;  /* 0x000001d000007945 */ /* 0x000fe20003800200 */
[----:B------:R-:W-:-:S02]  /*6140*/  MOV R32, R2 ;  /* 0x0000000200207202 */ /* 0x000fc40000000f00 */
[----:B------:R-:W-:Y:S02]  /*6150*/  MOV R33, R40 ;  /* 0x0000002800217202 */ /* 0x000fe40000000f00 */
[----:B------:R-:W-:Y:S02]  /*6160*/  F2FP.F16.F32.PACK_AB R70, R93, R70 ;  /* 0x000000465d46723e */ /* 0x000fe400000000ff */
[----:B------:R-:W-:Y:S01]  /*6170*/  F2FP.F16.F32.PACK_AB R68, R95, R68 ;  /* 0x000000445f44723e */ /* 0x000fe200000000ff */
[----:B-1----:R-:W-:Y:S06]  /*6180*/  BAR.SYNC.DEFER_BLOCKING 0x0 ;  /* 0x0000000000007b1d */ /* 0x002fec0000010000 */
[----:B------:R1:W-:Y:S04]  /*6190*/  STSM.16.M88.4 [R32], R28 ;  /* 0x0000001c20007844 */ /* 0x0003e80000000200 */
[----:B------:R1:W-:Y:S01]  /*61a0*/  STSM.16.M88.4 [R33], R68 ;  /* 0x0000004421007844 */ /* 0x0003e20000000200 */
[----:B------:R2:W-:Y:S06]  /*61b0*/  MEMBAR.ALL.CTA ;  /* 0x0000000000007992 */ /* 0x0005ec0000008000 */
[----:B--2---:R-:W2:Y:S02]  /*61c0*/  FENCE.VIEW.ASYNC.S ;  /* 0x00000000000073c6 */ /* 0x004ea40000000000 */
[----:B--2---:R-:W-:Y:S06]  /*61d0*/  BAR.SYNC.DEFER_BLOCKING 0x0 ;  /* 0x0000000000007b1d */ /* 0x004fec0000010000 */
[----:B------:R-:W-:Y:S05]  /*61e0*/  @P2 BRA `(.L_x_75) ;  /* 0x0000000000442947 */ /* 0x000fea0003800000 */
[----:B------:R-:W2:Y:S01]  /*61f0*/  LDCU.64 UR8, c[0x0][0x348] ;  /* 0x00006900ff0877ac */ /* 0x000ea20008000a00 */
[----:B------:R-:W-:Y:S01]  /*6200*/  R2UR UR20, R97 ;  /* 0x00000000611472ca */ /* 0x000fe200000e0000 */
[----:B------:R-:W-:Y:S01]  /*6210*/  VIADD R4, R0, 0x80 ;  /* 0x0000008000047836 */ /* 0x000fe20000000000 */
[----:B------:R-:W-:Y:S01]  /*6220*/  PLOP3.LUT P1, PT, PT, PT, PT, 0x80, 0x8 ;  /* 0x000000000008781c */ /* 0x000fe20003f2f070 */
[----:B------:R-:W-:Y:S01]  /*6230*/  UMOV UR17, URZ ;  /* 0x000000ff00117c82 */ /* 0x000fe20008000000 */
[----:B------:R-:W-:Y:S01]  /*6240*/  UMOV UR18, URZ ;  /* 0x000000ff00127c82 */ /* 0x000fe20008000000 */
[----:B--2---:R-:W-:-:S04]  /*6250*/  UIADD3 UR8, UP0, UPT, UR8, 0x180, URZ ;  /* 0x0000018008087890 */ /* 0x004fc8000ff1e0ff */
[----:B------:R-:W-:-:S12]  /*6260*/  UIADD3.X UR9, UPT, UPT, URZ, UR9, URZ, UP0, !UPT ;  /* 0x00000009ff097290 */ /* 0x000fd800087fe4ff */
.L_x_76:
[----:B------:R-:W-:Y:S02]  /*6270*/  PLOP3.LUT P0, PT, P0, P1, PT, 0xf2, 0x2f ;  /* 0x00000000002f781c */ /* 0x000fe40000703e72 */
[----:B------:R-:W-:Y:S01]  /*6280*/  @P1 R2UR P0, UR16, R4 ;  /* 0x00000000041012ca */ /* 0x000fe20000000000 */
[----:B------:R-:W-:-:S07]  /*6290*/  UMOV UR19, UR12 ;  /* 0x0000000c00137c82 */ /* 0x000fce0008000000 */
[----:B------:R-:W-:Y:S02]  /*62a0*/  @P1 PLOP3.LUT P1, PT, P0, PT, PT, 0x80, 0x8 ;  /* 0x000000000008181c */ /* 0x000fe4000072f070 */
[----:B------:R-:W-:-:S03]  /*62b0*/  PLOP3.LUT P0, PT, PT, PT, PT, 0x80, 0x8 ;  /* 0x000000000008781c */ /* 0x000fc60003f0f070 */
[----:B------:R2:W-:Y:S08]  /*62c0*/  UTMASTG.4D [UR16], [UR8], desc[URZ] ;  /* 0x0000ff10080073b5 */ /* 0x0005f00008019000 */
[----:B--2---:R-:W-:Y:S05]  /*62d0*/  @P1 BRA.U.ANY `(.L_x_76) ;  /* 0xfffffffd00e41947 */ /* 0x004fea000393ffff */
[----:B------:R0:W-:Y:S01]  /*62e0*/  UTMACMDFLUSH ;  /* 0x00000000000079b7 */ /* 0x0001e20000000000 */
[----:B------:R-:W-:-:S04]  /*62f0*/  DEPBAR.LE SB0, 0x2 ;  /* 0x000080800000791a */ /* 0x000fc80000000000 */
.L_x_75:
[----:B------:R-:W-:Y:S05]  /*6300*/  BSYNC.RECONVERGENT B0 ;  /* 0x0000000000007941 */ /* 0x000fea0003800200 */
.L_x_74:
[----:B------:R-:W-:Y:S01]  /*6310*/  BAR.SYNC.DEFER_BLOCKING 0x0 ;  /* 0x0000000000007b1d */ /* 0x000fe20000010000 */
[----:B------:R-:W-:Y:S02]  /*6320*/  IADD3 R4, P0, PT, R2, 0x400, RZ ;  /* 0x0000040002047810 */ /* 0x000fe40007f1e0ff */
[----:B------:R-:W-:Y:S02]  /*6330*/  IADD3 R8, P1, PT, R40, 0x400, RZ ;  /* 0x0000040028087810 */ /* 0x000fe40007f3e0ff */
[----:B------:R-:W-:Y:S01]  /*6340*/  F2FP.F16.F32.PACK_AB R23, R23, R22 ;  /* 0x000000161717723e */ /* 0x000fe200000000ff */
[----:B------:R-:W-:Y:S01]  /*6350*/  IMAD.X R5, RZ, RZ, RZ, P0 ;  /* 0x000000ffff057224 */ /* 0x000fe200000e06ff */
[----:B------:R-:W-:Y:S01]  /*6360*/  F2FP.F16.F32.PACK_AB R21, R35, R34 ;  /* 0x000000222315723e */ /* 0x000fe200000000ff */
[----:B------:R-:W-:Y:S01]  /*6370*/  IMAD.X R9, RZ, RZ, RZ, P1 ;  /* 0x000000ffff097224 */ /* 0x000fe200008e06ff */
[----:B------:R-:W-:Y:S01]  /*6380*/  F2FP.F16.F32.PACK_AB R39, R39, R38 ;  /* 0x000000262727723e */ /* 0x000fe200000000ff */
[----:B------:R-:W-:Y:S01]  /*6390*/  BSSY.RECONVERGENT B0, `(.L_x_77) ;  /* 0x0000021000007945 */ /* 0x000fe20003800200 */
[----:B------:R-:W-:Y:S01]  /*63a0*/  MOV R12, R4 ;  /* 0x00000004000c7202 */ /* 0x000fe20000000f00 */
[----:B------:R-:W-:Y:S01]  /*63b0*/  VIADD R4, R2, 0x400 ;  /* 0x0000040002047836 */ /* 0x000fe20000000000 */
[----:B------:R-:W-:-:S02]  /*63c0*/  F2FP.F16.F32.PACK_AB R20, R91, R90 ;  /* 0x0000005a5b14723e */ /* 0x000fc400000000ff */
[----:B------:R-:W-:Y:S02]  /*63d0*/  F2FP.F16.F32.PACK_AB R22, R89, R88 ;  /* 0x000000585916723e */ /* 0x000fe400000000ff */
[----:B------:R-:W-:Y:S02]  /*63e0*/  F2FP.F16.F32.PACK_AB R37, R143, R142 ;  /* 0x0000008e8f25723e */ /* 0x000fe400000000ff */
[----:B------:R-:W-:Y:S01]  /*63f0*/  MOV R13, R8 ;  /* 0x00000008000d7202 */ /* 0x000fe20000000f00 */
[----:B------:R-:W-:Y:S01]  /*6400*/  VIADD R8, R40, 0x400 ;  /* 0x0000040028087836 */ /* 0x000fe20000000000 */
[----:B------:R-:W-:Y:S02]  /*6410*/  F2FP.F16.F32.PACK_AB R36, R141, R140 ;  /* 0x0000008c8d24723e */ /* 0x000fe400000000ff */
[----:B------:R-:W-:Y:S01]  /*6420*/  F2FP.F16.F32.PACK_AB R38, R87, R86 ;  /* 0x000000565726723e */ /* 0x000fe200000000ff */
[----:B------:R2:W-:Y:S04]  /*6430*/  STSM.16.M88.4 [R12], R20 ;  /* 0x000000140c007844 */ /* 0x0005e80000000200 */
[----:B------:R2:W-:Y:S01]  /*6440*/  STSM.16.M88.4 [R13], R36 ;  /* 0x000000240d007844 */ /* 0x0005e20000000200 */
[----:B------:R3:W-:Y:S06]  /*6450*/  MEMBAR.ALL.CTA ;  /* 0x0000000000007992 */ /* 0x0007ec0000008000 */
[----:B---3--:R-:W3:Y:S02]  /*6460*/  FENCE.VIEW.ASYNC.S ;  /* 0x00000000000073c6 */ /* 0x008ee40000000000 */
[----:B---3--:R-:W-:Y:S06]  /*6470*/  BAR.SYNC.DEFER_BLOCKING 0x0 ;  /* 0x0000000000007b1d */ /* 0x008fec0000010000 */
[----:B------:R-:W-:Y:S05]  /*6480*/  @P2 BRA `(.L_x_78) ;  /* 0x0000000000442947 */ /* 0x000fea0003800000 */
[----:B------:R-:W3:Y:S01]  /*6490*/  LDCU.64 UR8, c[0x0][0x348] ;  /* 0x00006900ff0877ac */ /* 0x000ee20008000a00 */
[----:B------:R-:W-:Y:S01]  /*64a0*/  R2UR UR20, R97 ;  /* 0x00000000611472ca */ /* 0x000fe200000e0000 */
[----:B--2---:R-:W-:Y:S01]  /*64b0*/  VIADD R12, R0, 0x480 ;  /* 0x00000480000c7836 */ /* 0x004fe20000000000 */
[----:B------:R-:W-:Y:S01]  /*64c0*/  PLOP3.LUT P1, PT, PT, PT, PT, 0x80, 0x8 ;  /* 0x000000000008781c */ /* 0x000fe20003f2f070 */
[----:B------:R-:W-:Y:S01]  /*64d0*/  UMOV UR17, 0x20 ;  /* 0x0000002000117882 */ /* 0x000fe20000000000 */
[----:B------:R-:W-:Y:S01]  /*64e0*/  UMOV UR18, URZ ;  /* 0x000000ff00127c82 */ /* 0x000fe20008000000 */
[----:B---3--:R-:W-:-:S04]  /*64f0*/  UIADD3 UR8, UP0, UPT, UR8, 0x180, URZ ;  /* 0x0000018008087890 */ /* 0x008fc8000ff1e0ff */
[----:B------:R-:W-:-:S12]  /*6500*/  UIADD3.X UR9, UPT, UPT, URZ, UR9, URZ, UP0, !UPT ;  /* 0x00000009ff097290 */ /* 0x000fd800087fe4ff */
.L_x_79:
        /* <DEDUP_REMOVED lines=9> */
.L_x_78:
[----:B------:R-:W-:Y:S05]  /*65a0*/  BSYNC.RECONVERGENT B0 ;  /* 0x0000000000007941 */ /* 0x000fea0003800200 */
.L_x_77:
[----:B------:R-:W-:Y:S01]  /*65b0*/  BAR.SYNC.DEFER_BLOCKING 0x0 ;  /* 0x0000000000007b1d */ /* 0x000fe20000010000 */
[----:B--2---:R-:W-:Y:S02]  /*65c0*/  IADD3 R12, P0, PT, R2, 0x800, RZ ;  /* 0x00000800020c7810 */ /* 0x004fe40007f1e0ff */
[----:B------:R-:W-:Y:S02]  /*65d0*/  IADD3 R16, P1, PT, R40, 0x800, RZ ;  /* 0x0000080028107810 */ /* 0x000fe40007f3e0ff */
[----:B------:R-:W-:Y:S01]  /*65e0*/  F2FP.F16.F32.PACK_AB R175, R175, R174 ;  /* 0x000000aeafaf723e */ /* 0x000fe200000000ff */
[----:B------:R-:W-:Y:S01]  /*65f0*/  IMAD.X R13, RZ, RZ, RZ, P0 ;  /* 0x000000ffff0d7224 */ /* 0x000fe200000e06ff */
[----:B------:R-:W-:Y:S01]  /*6600*/  F2FP.F16.F32.PACK_AB R173, R179, R178 ;  /* 0x000000b2b3ad723e */ /* 0x000fe200000000ff */
[----:B------:R-:W-:Y:S01]  /*6610*/  IMAD.X R17, RZ, RZ, RZ, P1 ;  /* 0x000000ffff117224 */ /* 0x000fe200008e06ff */
[----:B------:R-:W-:Y:S01]  /*6620*/  F2FP.F16.F32.PACK_AB R47, R47, R46 ;  /* 0x0000002e2f2f723e */ /* 0x000fe200000000ff */
[----:B------:R-:W-:Y:S01]  /*6630*/  BSSY.RECONVERGENT B0, `(.L_x_80) ;  /* 0x000001f000007945 */ /* 0x000fe20003800200 */
[----:B------:R-:W-:-:S02]  /*6640*/  MOV R12, R12 ;  /* 0x0000000c000c7202 */ /* 0x000fc40000000f00 */
[----:B------:R-:W-:Y:S02]  /*6650*/  F2FP.F16.F32.PACK_AB R172, R177, R176 ;  /* 0x000000b0b1ac723e */ /* 0x000fe400000000ff */
[----:B------:R-:W-:Y:S02]  /*6660*/  F2FP.F16.F32.PACK_AB R174, R85, R84 ;  /* 0x0000005455ae723e */ /* 0x000fe400000000ff */
[----:B------:R-:W-:Y:S02]  /*6670*/  F2FP.F16.F32.PACK_AB R45, R27, R26 ;  /* 0x0000001a1b2d723e */ /* 0x000fe400000000ff */
[----:B------:R-:W-:Y:S02]  /*6680*/  MOV R16, R16 ;  /* 0x0000001000107202 */ /* 0x000fe40000000f00 */
        /* <DEDUP_REMOVED lines=16> */
.L_x_82:
        /* <DEDUP_REMOVED lines=9> */
.L_x_81:
[----:B------:R-:W-:Y:S05]  /*6820*/  BSYNC.RECONVERGENT B0 ;  /* 0x0000000000007941 */ /* 0x000fea0003800200 */
.L_x_80:
[----:B------:R-:W-:Y:S01]  /*6830*/  BAR.SYNC.DEFER_BLOCKING 0x0 ;  /* 0x0000000000007b1d */ /* 0x000fe20000010000 */
[----:B------:R-:W-:Y:S02]  /*6840*/  F2FP.F16.F32.PACK_AB R20, R137, R136 ;  /* 0x000000888914723e */ /* 0x000fe400000000ff */
[----:B------:R-:W-:Y:S02]  /*6850*/  F2FP.F16.F32.PACK_AB R21, R139, R138 ;  /* 0x0000008a8b15723e */ /* 0x000fe400000000ff */
[----:B------:R-:W-:Y:S01]  /*6860*/  F2FP.F16.F32.PACK_AB R22, R25, R24 ;  /* 0x000000181916723e */ /* 0x000fe200000000ff */
[----:B------:R-:W-:Y:S01]  /*6870*/  BSSY.RECONVERGENT B0, `(.L_x_83) ;  /* 0x000001d000007945 */ /* 0x000fe20003800200 */
[----:B------:R-:W-:Y:S02]  /*6880*/  F2FP.F16.F32.PACK_AB R23, R51, R50 ;  /* 0x000000323317723e */ /* 0x000fe400000000ff */
[----:B------:R-:W-:Y:S02]  /*6890*/  F2FP.F16.F32.PACK_AB R24, R145, R144 ;  /* 0x000000909118723e */ /* 0x000fe400000000ff */
[----:B------:R-:W-:-:S02]  /*68a0*/  F2FP.F16.F32.PACK_AB R25, R147, R146 ;  /* 0x000000929319723e */ /* 0x000fc400000000ff */
[----:B------:R-:W-:Y:S02]  /*68b0*/  F2FP.F16.F32.PACK_AB R26, R79, R78 ;  /* 0x0000004e4f1a723e */ /* 0x000fe400000000ff */
[----:B------:R-:W-:Y:S01]  /*68c0*/  F2FP.F16.F32.PACK_AB R27, R55, R54 ;  /* 0x00000036371b723e */ /* 0x000fe200000000ff */
[----:B------:R3:W-:Y:S04]  /*68d0*/  STSM.16.M88.4 [R32], R20 ;  /* 0x0000001420007844 */ /* 0x0007e80000000200 */
[----:B------:R3:W-:Y:S01]  /*68e0*/  STSM.16.M88.4 [R33], R24 ;  /* 0x0000001821007844 */ /* 0x0007e20000000200 */
[----:B------:R4:W-:Y:S06]  /*68f0*/  MEMBAR.ALL.CTA ;  /* 0x0000000000007992 */ /* 0x0009ec0000008000 */
[----:B----4-:R-:W4:Y:S02]  /*6900*/  FENCE.VIEW.ASYNC.S ;  /* 0x00000000000073c6 */ /* 0x010f240000000000 */
[----:B----4-:R-:W-:Y:S06]  /*6910*/  BAR.SYNC.DEFER_BLOCKING 0x0 ;  /* 0x0000000000007b1d */ /* 0x010fec0000010000 */
[----:B------:R-:W-:Y:S05]  /*6920*/  @P2 BRA `(.L_x_84) ;  /* 0x0000000000442947 */ /* 0x000fea0003800000 */
[----:B------:R-:W4:Y:S01]  /*6930*/  LDCU.64 UR8, c[0x0][0x348] ;  /* 0x00006900ff0877ac */ /* 0x000f220008000a00 */
[----:B------:R-:W-:Y:S01]  /*6940*/  R2UR UR20, R97 ;  /* 0x00000000611472ca */ /* 0x000fe200000e0000 */
[----:B--2---:R-:W-:Y:S01]  /*6950*/  VIADD R12, R0, 0x80 ;  /* 0x00000080000c7836 */ /* 0x004fe20000000000 */
[----:B------:R-:W-:Y:S01]  /*6960*/  PLOP3.LUT P1, PT, PT, PT, PT, 0x80, 0x8 ;  /* 0x000000000008781c */ /* 0x000fe20003f2f070 */
[----:B------:R-:W-:Y:S01]  /*6970*/  UMOV UR17, 0x60 ;  /* 0x0000006000117882 */ /* 0x000fe20000000000 */
[----:B------:R-:W-:Y:S01]  /*6980*/  UMOV UR18, URZ ;  /* 0x000000ff00127c82 */ /* 0x000fe20008000000 */
[----:B----4-:R-:W-:-:S04]  /*6990*/  UIADD3 UR8, UP0, UPT, UR8, 0x180, URZ ;  /* 0x0000018008087890 */ /* 0x010fc8000ff1e0ff */
[----:B------:R-:W-:-:S12]  /*69a0*/  UIADD3.X UR9, UPT, UPT, URZ, UR9, URZ, UP0, !UPT ;  /* 0x00000009ff097290 */ /* 0x000fd800087fe4ff */
.L_x_85:
        /* <DEDUP_REMOVED lines=9> */
.L_x_84:
[----:B------:R-:W-:Y:S05]  /*6a40*/  BSYNC.RECONVERGENT B0 ;  /* 0x0000000000007941 */ /* 0x000fea0003800200 */
.L_x_83:
[----:B------:R-:W-:Y:S01]  /*6a50*/  BAR.SYNC.DEFER_BLOCKING 0x0 ;  /* 0x0000000000007b1d */ /* 0x000fe20000010000 */
[----:B------:R-:W-:Y:S01]  /*6a60*/  IMAD.MOV.U32 R5, RZ, RZ, RZ ;  /* 0x000000ffff057224 */ /* 0x000fe200078e00ff */
[----:B------:R-:W-:Y:S01]  /*6a70*/  F2FP.F16.F32.PACK_AB R167, R167, R166 ;  /* 0x000000a6a7a7723e */ /* 0x000fe200000000ff */
[----:B------:R-:W-:Y:S01]  /*6a80*/  IMAD.MOV.U32 R9, RZ, RZ, RZ ;  /* 0x000000ffff097224 */ /* 0x000fe200078e00ff */
[----:B------:R-:W-:Y:S01]  /*6a90*/  F2FP.F16.F32.PACK_AB R165, R171, R170 ;  /* 0x000000aaaba5723e */ /* 0x000fe200000000ff */
[----:B------:R-:W-:Y:S01]  /*6aa0*/  VIADD R40, R40, 0x800 ;  /* 0x0000080028287836 */ /* 0x000fe20000000000 */
[----:B------:R-:W-:Y:S01]  /*6ab0*/  F2FP.F16.F32.PACK_AB R151, R151, R150 ;  /* 0x000000969797723e */ /* 0x000fe200000000ff */
[----:B------:R-:W-:Y:S01]  /*6ac0*/  BSSY.RECONVERGENT B0, `(.L_x_86) ;  /* 0x0000020000007945 */ /* 0x000fe20003800200 */
[----:B---3--:R-:W-:Y:S01]  /*6ad0*/  MOV R20, R4 ;  /* 0x0000000400147202 */ /* 0x008fe20000000f00 */
[----:B------:R-:W-:Y:S01]  /*6ae0*/  VIADD R2, R2, 0x800 ;  /* 0x0000080002027836 */ /* 0x000fe20000000000 */
[----:B------:R-:W-:-:S02]  /*6af0*/  F2FP.F16.F32.PACK_AB R164, R169, R168 ;  /* 0x000000a8a9a4723e */ /* 0x000fc400000000ff */
        /* <DEDUP_REMOVED lines=13> */
[----:B------:R-:W-:Y:S01]  /*6bd0*/  VIADD R4, R0, 0x480 ;  /* 0x0000048000047836 */ /* 0x000fe20000000000 */
[----:B------:R-:W-:Y:S01]  /*6be0*/  PLOP3.LUT P1, PT, PT, PT, PT, 0x80, 0x8 ;  /* 0x000000000008781c */ /* 0x000fe20003f2f070 */
[----:B------:R-:W-:Y:S01]  /*6bf0*/  UMOV UR17, 0x80 ;  /* 0x0000008000117882 */ /* 0x000fe20000000000 */
[----:B------:R-:W-:Y:S01]  /*6c00*/  UMOV UR18, URZ ;  /* 0x000000ff00127c82 */ /* 0x000fe20008000000 */
[----:B----4-:R-:W-:-:S04]  /*6c10*/  UIADD3 UR8, UP0, UPT, UR8, 0x180, URZ ;  /* 0x0000018008087890 */ /* 0x010fc8000ff1e0ff */
[----:B------:R-:W-:-:S12]  /*6c20*/  UIADD3.X UR9, UPT, UPT, URZ, UR9, URZ, UP0, !UPT ;  /* 0x00000009ff097290 */ /* 0x000fd800087fe4ff */
.L_x_88:
[----:B------:R-:W-:Y:S02]  /*6c30*/  PLOP3.LUT P0, PT, P0, P1, PT, 0xf2, 0x2f ;  /* 0x00000000002f781c */ /* 0x000fe40000703e72 */
[----:B------:R-:W-:Y:S01]  /*6c40*/  @P1 R2UR P0, UR16, R4 ;  /* 0x00000000041012ca */ /* 0x000fe20000000000 */
[----:B------:R-:W-:-:S07]  /*6c50*/  UMOV UR19, UR12 ;  /* 0x0000000c00137c82 */ /* 0x000fce0008000000 */
[----:B------:R-:W-:Y:S02]  /*6c60*/  @P1 PLOP3.LUT P1, PT, P0, PT, PT, 0x80, 0x8 ;  /* 0x000000000008181c */ /* 0x000fe4000072f070 */
[----:B------:R-:W-:-:S03]  /*6c70*/  PLOP3.LUT P0, PT, PT, PT, PT, 0x80, 0x8 ;  /* 0x000000000008781c */ /* 0x000fc60003f0f070 */
[----:B------:R4:W-:Y:S08]  /*6c80*/  UTMASTG.4D [UR16], [UR8], desc[URZ] ;  /* 0x0000ff10080073b5 */ /* 0x0009f00008019000 */
[----:B----4-:R-:W-:Y:S05]  /*6c90*/  @P1 BRA.U.ANY `(.L_x_88) ;  /* 0xfffffffd00e41947 */ /* 0x010fea000393ffff */
[----:B------:R0:W-:Y:S01]  /*6ca0*/  UTMACMDFLUSH ;  /* 0x00000000000079b7 */ /* 0x0001e20000000000 */
[----:B------:R-:W-:-:S04]  /*6cb0*/  DEPBAR.LE SB0, 0x2 ;  /* 0x000080800000791a */ /* 0x000fc80000000000 */
.L_x_87:
[----:B------:R-:W-:Y:S05]  /*6cc0*/  BSYNC.RECONVERGENT B0 ;  /* 0x0000000000007941 */ /* 0x000fea0003800200 */
.L_x_86:
[----:B------:R-:W-:Y:S01]  /*6cd0*/  BAR.SYNC.DEFER_BLOCKING 0x0 ;  /* 0x0000000000007b1d */ /* 0x000fe20000010000 */
[----:B------:R-:W-:Y:S01]  /*6ce0*/  IMAD.MOV.U32 R3, RZ, RZ, RZ ;  /* 0x000000ffff037224 */ /* 0x000fe200078e00ff */
[----:B------:R-:W-:Y:S01]  /*6cf0*/  F2FP.F16.F32.PACK_AB R159, R159, R158 ;  /* 0x0000009e9f9f723e */ /* 0x000fe200000000ff */
[----:B------:R-:W-:Y:S01]  /*6d00*/  IMAD.MOV.U32 R41, RZ, RZ, RZ ;  /* 0x000000ffff297224 */ /* 0x000fe200078e00ff */
[----:B------:R-:W-:Y:S02]  /*6d10*/  F2FP.F16.F32.PACK_AB R157, R163, R162 ;  /* 0x000000a2a39d723e */ /* 0x000fe400000000ff */
[----:B------:R-:W-:Y:S01]  /*6d20*/  F2FP.F16.F32.PACK_AB R67, R67, R66 ;  /* 0x000000424343723e */ /* 0x000fe200000000ff */
[----:B------:R-:W-:Y:S01]  /*6d30*/  BSSY.RECONVERGENT B0, `(.L_x_89) ;  /* 0x000001f000007945 */ /* 0x000fe20003800200 */
[----:B------:R-:W-:Y:S02]  /*6d40*/  MOV R2, R2 ;  /* 0x0000000200027202 */ /* 0x000fe40000000f00 */
        /* <DEDUP_REMOVED lines=9> */
[----:B-----5:R-:W5:Y:S02]  /*6de0*/  FENCE.VIEW.ASYNC.S ;  /* 0x00000000000073c6 */ /* 0x020f640000000000 */
[----:B-----5:R-:W-:Y:S06]  /*6df0*/  BAR.SYNC.DEFER_BLOCKING 0x0 ;  /* 0x0000000000007b1d */ /* 0x020fec0000010000 */
[----:B------:R-:W-:Y:S05]  /*6e00*/  @P2 BRA `(.L_x_90) ;  /* 0x0000000000442947 */ /* 0x000fea0003800000 */
[----:B------:R-:W5:Y:S01]  /*6e10*/  LDCU.64 UR8, c[0x0][0x348] ;  /* 0x00006900ff0877ac */ /* 0x000f620008000a00 */
[----:B------:R-:W-:Y:S01]  /*6e20*/  R2UR UR20, R97 ;  /* 0x00000000611472ca */ /* 0x000fe200000e0000 */
[----:B----4-:R-:W-:Y:S01]  /*6e30*/  VIADD R2, R0, 0x880 ;  /* 0x0000088000027836 */ /* 0x010fe20000000000 */
[----:B------:R-:W-:Y:S01]  /*6e40*/  PLOP3.LUT P1, PT, PT, PT, PT, 0x80, 0x8 ;  /* 0x000000000008781c */ /* 0x000fe20003f2f070 */
[----:B------:R-:W-:Y:S01]  /*6e50*/  UMOV UR17, 0xa0 ;  /* 0x000000a000117882 */ /* 0x000fe20000000000 */
[----:B------:R-:W-:Y:S01]  /*6e60*/  UMOV UR18, URZ ;  /* 0x000000ff00127c82 */ /* 0x000fe20008000000 */
[----:B-----5:R-:W-:-:S04]  /*6e70*/  UIADD3 UR8, UP0, UPT, UR8, 0x180, URZ ;  /* 0x0000018008087890 */ /* 0x020fc8000ff1e0ff */
[----:B------:R-:W-:-:S12]  /*6e80*/  UIADD3.X UR9, UPT, UPT, URZ, UR9, URZ, UP0, !UPT ;  /* 0x00000009ff097290 */ /* 0x000fd800087fe4ff */
.L_x_91:
        /* <DEDUP_REMOVED lines=9> */
.L_x_90:
[----:B------:R-:W-:Y:S05]  /*6f20*/  BSYNC.RECONVERGENT B0 ;  /* 0x0000000000007941 */ /* 0x000fea0003800200 */
.L_x_89:
[----:B------:R-:W-:Y:S01]  /*6f30*/  BAR.SYNC.DEFER_BLOCKING 0x0 ;  /* 0x0000000000007b1d */ /* 0x000fe20000010000 */
[----:B------:R-:W-:Y:S02]  /*6f40*/  F2FP.F16.F32.PACK_AB R17, R19, R18 ;  /* 0x000000121311723e */ /* 0x000fe400000000ff */
[----:B--2---:R-:W-:Y:S02]  /*6f50*/  F2FP.F16.F32.PACK_AB R16, R57, R56 ;  /* 0x000000383910723e */ /* 0x004fe400000000ff */
        /* <DEDUP_REMOVED lines=21> */
.L_x_94:
        /* <DEDUP_REMOVED lines=9> */
.L_x_93:
[----:B------:R-:W-:Y:S05]  /*7140*/  BSYNC.RECONVERGENT B0 ;  /* 0x0000000000007941 */ /* 0x000fea0003800200 */
.L_x_92:
        /* <DEDUP_REMOVED lines=18> */
[----:B------:R-:W-:Y:S01]  /*7270*/  VIADD R0, R0, 0x480 ;  /* 0x0000048000007836 */ /* 0x000fe20000000000 */
[----:B------:R-:W-:Y:S01]  /*7280*/  PLOP3.LUT P1, PT, PT, PT, PT, 0x80, 0x8 ;  /* 0x000000000008781c */ /* 0x000fe20003f2f070 */
[----:B------:R-:W-:Y:S01]  /*7290*/  UMOV UR17, 0xe0 ;  /* 0x000000e000117882 */ /* 0x000fe20000000000 */
[----:B------:R-:W-:Y:S01]  /*72a0*/  UMOV UR18, URZ ;  /* 0x000000ff00127c82 */ /* 0x000fe20008000000 */
[----:B-----5:R-:W-:-:S04]  /*72b0*/  UIADD3 UR8, UP0, UPT, UR8, 0x180, URZ ;  /* 0x0000018008087890 */ /* 0x020fc8000ff1e0ff */
[----:B------:R-:W-:-:S12]  /*72c0*/  UIADD3.X UR9, UPT, UPT, URZ, UR9, URZ, UP0, !UPT ;  /* 0x00000009ff097290 */ /* 0x000fd800087fe4ff */
.L_x_97:
[----:B------:R-:W-:Y:S02]  /*72d0*/  PLOP3.LUT P0, PT, P0, P1, PT, 0xf2, 0x2f ;  /* 0x00000000002f781c */ /* 0x000fe40000703e72 */
[----:B------:R-:W-:Y:S01]  /*72e0*/  @P1 R2UR P0, UR16, R0 ;  /* 0x00000000001012ca */ /* 0x000fe20000000000 */
[----:B------:R-:W-:-:S07]  /*72f0*/  UMOV UR19, UR12 ;  /* 0x0000000c00137c82 */ /* 0x000fce0008000000 */
[----:B------:R-:W-:Y:S02]  /*7300*/  @P1 PLOP3.LUT P1, PT, P0, PT, PT, 0x80, 0x8 ;  /* 0x000000000008181c */ /* 0x000fe4000072f070 */
[----:B------:R-:W-:-:S03]  /*7310*/  PLOP3.LUT P0, PT, PT, PT, PT, 0x80, 0x8 ;  /* 0x000000000008781c */ /* 0x000fc60003f0f070 */
[----:B------:R1:W-:Y:S08]  /*7320*/  UTMASTG.4D [UR16], [UR8], desc[URZ] ;  /* 0x0000ff10080073b5 */ /* 0x0003f00008019000 */
[----:B-1----:R-:W-:Y:S05]  /*7330*/  @P1 BRA.U.ANY `(.L_x_97) ;  /* 0xfffffffd00e41947 */ /* 0x002fea000393ffff */
[----:B------:R0:W-:Y:S01]  /*7340*/  UTMACMDFLUSH ;  /* 0x00000000000079b7 */ /* 0x0001e20000000000 */
[----:B------:R-:W-:-:S04]  /*7350*/  DEPBAR.LE SB0, 0x2 ;  /* 0x000080800000791a */ /* 0x000fc80000000000 */
.L_x_96:
[----:B------:R-:W-:Y:S05]  /*7360*/  BSYNC.RECONVERGENT B0 ;  /* 0x0000000000007941 */ /* 0x000fea0003800200 */
.L_x_95:
[----:B------:R-:W-:Y:S06]  /*7370*/  BAR.SYNC.DEFER_BLOCKING 0x0 ;  /* 0x0000000000007b1d */ /* 0x000fec0000010000 */
[----:B------:R-:W-:Y:S05]  /*7380*/  EXIT ;  /* 0x000000000000794d */ /* 0x000fea0003800000 */
.L_x_4:
[----:B------:R-:W-:Y:S02]  /*7390*/  IMAD.MOV.U32 R4, RZ, RZ, -0x80000000 ;  /* 0x80000000ff047424 */ /* 0x000fe400078e00ff */
[----:B--2---:R-:W-:-:S04]  /*73a0*/  IMAD.MOV.U32 R5, RZ, RZ, -0x80000000 ;  /* 0x80000000ff057424 */ /* 0x004fc800078e00ff */
[----:B------:R2:W3:Y:S03]  /*73b0*/  SYNCS.PHASECHK.TRANS64.TRYWAIT P0, [R9+URZ+0x28], R5 ;  /* 0x00002805090075a7 */ /* 0x0004e600080011ff */
[----:B---3--:R-:W-:Y:S05]  /*73c0*/  @!P0 NANOSLEEP.SYNCS 0x989680 ;  /* 0x009896800000895d */ /* 0x008fea0003900000 */
[----:B------:R-:W3:Y:S02]  /*73d0*/  @!P0 SYNCS.PHASECHK.TRANS64 P0, [R9+URZ+0x28], R5 ;  /* 0x00002805090085a7 */ /* 0x000ee400080010ff */
[----:B---3--:R-:W-:Y:S05]  /*73e0*/  @!P0 BRA `(.L_x_4) ;  /* 0xfffffffc00e88947 */ /* 0x008fea000383ffff */
[----:B------:R-:W-:Y:S05]  /*73f0*/  BRA `(.L_x_98) ;  /* 0xffffff90008c7947 */ /* 0x000fea000383ffff */
.L_x_37:
[----:B------:R-:W-:Y:S02]  /*7400*/  IMAD.MOV.U32 R4, RZ, RZ, -0x80000000 ;  /* 0x80000000ff047424 */ /* 0x000fe400078e00ff */
[----:B--2---:R-:W-:-:S04]  /*7410*/  IMAD.MOV.U32 R5, RZ, RZ, -0x80000000 ;  /* 0x80000000ff057424 */ /* 0x004fc800078e00ff */
[----:B------:R2:W4:Y:S03]  /*7420*/  SYNCS.PHASECHK.TRANS64.TRYWAIT P0, [R9+URZ+0x8], R5 ;  /* 0x00000805090075a7 */ /* 0x00052600080011ff */
[----:B----4-:R-:W-:Y:S05]  /*7430*/  @!P0 NANOSLEEP.SYNCS 0x989680 ;  /* 0x009896800000895d */ /* 0x010fea0003900000 */
[----:B------:R-:W4:Y:S02]  /*7440*/  @!P0 SYNCS.PHASECHK.TRANS64 P0, [R9+URZ+0x8], R5 ;  /* 0x00000805090085a7 */ /* 0x000f2400080010ff */
[----:B----4-:R-:W-:Y:S05]  /*7450*/  @!P0 BRA `(.L_x_37) ;  /* 0xfffffffc00e88947 */ /* 0x010fea000383ffff */
[----:B------:R-:W-:Y:S05]  /*7460*/  BRA `(.L_x_99) ;  /* 0xffffffac00907947 */ /* 0x000fea000383ffff */
.L_x_43:
[----:B-1----:R1:W4:Y:S02]  /*7470*/  SYNCS.PHASECHK.TRANS64.TRYWAIT P3, [R0+URZ+0x20], RZ ;  /* 0x000020ff000075a7 */ /* 0x00232400080611ff */
[----:B----4-:R-:W-:Y:S05]  /*7480*/  @!P3 NANOSLEEP.SYNCS 0x989680 ;  /* 0x009896800000b95d */ /* 0x010fea0003900000 */
[----:B------:R-:W4:Y:S02]  /*7490*/  @!P3 SYNCS.PHASECHK.TRANS64 P3, [R0+URZ+0x20], RZ ;  /* 0x000020ff0000b5a7 */ /* 0x000f2400080610ff */
[----:B----4-:R-:W-:Y:S05]  /*74a0*/  @!P3 BRA `(.L_x_43) ;  /* 0xfffffffc00f0b947 */ /* 0x010fea000383ffff */
[----:B------:R-:W-:Y:S05]  /*74b0*/  BRA `(.L_x_42) ;  /* 0xffffffb400fc7947 */ /* 0x000fea000383ffff */
.L_x_47:
[----:B------:R-:W-:-:S07]  /*74c0*/  IMAD.MOV.U32 R29, RZ, RZ, R28 ;  /* 0x000000ffff1d7224 */ /* 0x000fce00078e001c */
.L_x_100:
[----:B-1----:R1:W3:Y:S02]  /*74d0*/  SYNCS.PHASECHK.TRANS64.TRYWAIT P0, [R3+URZ], R29 ;  /* 0x0000001d030075a7 */ /* 0x0022e400080011ff */
[----:B---3--:R-:W-:Y:S05]  /*74e0*/  @!P0 NANOSLEEP.SYNCS 0x989680 ;  /* 0x009896800000895d */ /* 0x008fea0003900000 */
[----:B------:R-:W3:Y:S02]  /*74f0*/  @!P0 SYNCS.PHASECHK.TRANS64 P0, [R3+URZ], R29 ;  /* 0x0000001d030085a7 */ /* 0x000ee400080010ff */
[----:B---3--:R-:W-:Y:S05]  /*7500*/  @!P0 BRA `(.L_x_100) ;  /* 0xfffffffc00f08947 */ /* 0x008fea000383ffff */
[----:B------:R-:W-:Y:S05]  /*7510*/  BRA `(.L_x_46) ;  /* 0xffffffb800f47947 */ /* 0x000fea000383ffff */
.L_x_51:
[----:B------:R-:W-:-:S07]  /*7520*/  IMAD.MOV.U32 R29, RZ, RZ, R28 ;  /* 0x000000ffff1d7224 */ /* 0x000fce00078e001c */
.L_x_101:
[----:B-1----:R1:W3:Y:S02]  /*7530*/  SYNCS.PHASECHK.TRANS64.TRYWAIT P0, [R31+URZ+0x18], R29 ;  /* 0x0000181d1f0075a7 */ /* 0x0022e400080011ff */
[----:B---3--:R-:W-:Y:S05]  /*7540*/  @!P0 NANOSLEEP.SYNCS 0x989680 ;  /* 0x009896800000895d */ /* 0x008fea0003900000 */
[----:B------:R-:W3:Y:S02]  /*7550*/  @!P0 SYNCS.PHASECHK.TRANS64 P0, [R31+URZ+0x18], R29 ;  /* 0x0000181d1f0085a7 */ /* 0x000ee400080010ff */
[----:B---3--:R-:W-:Y:S05]  /*7560*/  @!P0 BRA `(.L_x_101) ;  /* 0xfffffffc00f08947 */ /* 0x008fea000383ffff */
[----:B------:R-:W-:Y:S05]  /*7570*/  BRA `(.L_x_102) ;  /* 0xffffffbc00047947 */ /* 0x000fea000383ffff */
.L_x_59:
[----:B------:R-:W-:-:S07]  /*7580*/  IMAD.MOV.U32 R212, RZ, RZ, R213 ;  /* 0x000000ffffd47224 */ /* 0x000fce00078e00d5 */
.L_x_103:
[----:B-1----:R1:W2:Y:S02]  /*7590*/  SYNCS.PHASECHK.TRANS64.TRYWAIT P0, [R0+URZ+0x8], R213 ;  /* 0x000008d5000075a7 */ /* 0x0022a400080011ff */
[----:B--2---:R-:W-:Y:S05]  /*75a0*/  @!P0 NANOSLEEP.SYNCS 0x989680 ;  /* 0x009896800000895d */ /* 0x004fea0003900000 */
[----:B------:R-:W2:Y:S02]  /*75b0*/  @!P0 SYNCS.PHASECHK.TRANS64 P0, [R0+URZ+0x8], R213 ;  /* 0x000008d5000085a7 */ /* 0x000ea400080010ff */
[----:B--2---:R-:W-:Y:S05]  /*75c0*/  @!P0 BRA `(.L_x_103) ;  /* 0xfffffffc00f08947 */ /* 0x004fea000383ffff */
[----:B------:R-:W-:Y:S05]  /*75d0*/  BRA `(.L_x_104) ;  /* 0xffffffc8007c7947 */ /* 0x000fea000383ffff */
.L_x_66:
[----:B------:R-:W-:Y:S01]  /*75e0*/  BSSY B1, `(.L_x_105) ;  /* 0x0000008000017945 */ /* 0x000fe20003800000 */
[----:B------:R-:W-:Y:S02]  /*75f0*/  IMAD.MOV.U32 R220, RZ, RZ, R153 ;  /* 0x000000ffffdc7224 */ /* 0x000fe400078e0099 */
[----:B------:R-:W-:Y:S02]  /*7600*/  IMAD.MOV.U32 R221, RZ, RZ, 0x2 ;  /* 0x00000002ffdd7424 */ /* 0x000fe400078e00ff */
[----:B------:R-:W-:Y:S02]  /*7610*/  IMAD.MOV.U32 R222, RZ, RZ, 0x1f ;  /* 0x0000001fffde7424 */ /* 0x000fe400078e00ff */
[----:B------:R-:W-:-:S07]  /*7620*/  IMAD.MOV.U32 R217, RZ, RZ, 0xf ;  /* 0x0000000fffd97424 */ /* 0x000fce00078e00ff */
[----:B------:R-:W-:Y:S05]  /*7630*/  WARPSYNC.COLLECTIVE R217, `(.L_x_106) ;  /* 0x00000000d9087348 */ /* 0x000fea0003c00000 */
[----:B------:R1:W2:Y:S02]  /*7640*/  SHFL.BFLY P3, R219, R220, R221, R222 ;  /* 0x0c0000dddcdb7389 */ /* 0x0002a400000600de */
[----:B-12---:R-:W-:Y:S05]  /*7650*/  ENDCOLLECTIVE ;  /* 0x000000000000791b */ /* 0x006fea0003800000 */
.L_x_106:
[----:B------:R-:W-:Y:S05]  /*7660*/  BSYNC B1 ;  /* 0x0000000000017941 */ /* 0x000fea0003800000 */
.L_x_105:
[----:B------:R-:W-:Y:S02]  /*7670*/  IMAD.MOV.U32 R212, RZ, RZ, R219 ;  /* 0x000000ffffd47224 */ /* 0x000fe400078e00db */
[----:B------:R-:W-:Y:S02]  /*7680*/  IMAD.MOV.U32 R221, RZ, RZ, 0x1 ;  /* 0x00000001ffdd7424 */ /* 0x000fe400078e00ff */
[----:B------:R-:W-:Y:S01]  /*7690*/  IMAD.MOV.U32 R222, RZ, RZ, 0x1f ;  /* 0x0000001fffde7424 */ /* 0x000fe200078e00ff */
[----:B------:R-:W-:Y:S01]  /*76a0*/  FMNMX R205, R153, R212, !PT ;  /* 0x000000d499cd7209 */ /* 0x000fe20007800000 */
[----:B------:R-:W-:-:S04]  /*76b0*/  IMAD.MOV.U32 R217, RZ, RZ, 0xf ;  /* 0x0000000fffd97424 */ /* 0x000fc800078e00ff */
[----:B------:R-:W-:-:S07]  /*76c0*/  IMAD.MOV.U32 R220, RZ, RZ, R205 ;  /* 0x000000ffffdc7224 */ /* 0x000fce00078e00cd */
[----:B------:R-:W-:Y:S05]  /*76d0*/  WARPSYNC.COLLECTIVE R217, `(.L_x_107) ;  /* 0x00000000d9087348 */ /* 0x000fea0003c00000 */
[----:B------:R1:W2:Y:S02]  /*76e0*/  SHFL.BFLY P3, R219, R220, R221, R222 ;  /* 0x0c0000dddcdb7389 */ /* 0x0002a400000600de */
[----:B-12---:R-:W-:Y:S05]  /*76f0*/  ENDCOLLECTIVE ;  /* 0x000000000000791b */ /* 0x006fea0003800000 */
.L_x_107:
[----:B------:R-:W-:Y:S02]  /*7700*/  IMAD.MOV.U32 R221, RZ, RZ, 0x2 ;  /* 0x00000002ffdd7424 */ /* 0x000fe400078e00ff */
[----:B------:R-:W-:-:S05]  /*7710*/  IMAD.MOV.U32 R212, RZ, RZ, R219 ;  /* 0x000000ffffd47224 */ /* 0x000fca00078e00db */
[----:B------:R-:W-:-:S04]  /*7720*/  FMNMX R205, R205, R212, !PT ;  /* 0x000000d4cdcd7209 */ /* 0x000fc80007800000 */
        /* <DEDUP_REMOVED lines=31> */
[----:B--2---:R-:W-:-:S04]  /*7920*/  FADD R215, R153, R216 ;  /* 0x000000d899d77221 */ /* 0x004fc80000000000 */
[----:B---3--:R-:W-:-:S04]  /*7930*/  FADD R214, R28, R215 ;  /* 0x000000d71cd67221 */ /* 0x008fc80000000000 */
[----:B-1----:R-:W-:-:S04]  /*7940*/  FADD R214, R29, R214 ;  /* 0x000000d61dd67221 */ /* 0x002fc80000000000 */
[----:B------:R-:W-:-:S07]  /*7950*/  IMAD.MOV.U32 R220, RZ, RZ, R214 ;  /* 0x000000ffffdc7224 */ /* 0x000fce00078e00d6 */
[----:B------:R-:W-:Y:S05]  /*7960*/  WARPSYNC.COLLECTIVE R217, `(.L_x_108) ;  /* 0x00000000d9087348 */ /* 0x000fea0003c00000 */
[----:B------:R1:W2:Y:S02]  /*7970*/  SHFL.BFLY P3, R219, R220, R221, R222 ;  /* 0x0c0000dddcdb7389 */ /* 0x0002a400000600de */
[----:B-12---:R-:W-:Y:S05]  /*7980*/  ENDCOLLECTIVE ;  /* 0x000000000000791b */ /* 0x006fea0003800000 */
.L_x_108:
[----:B------:R-:W-:Y:S02]  /*7990*/  IMAD.MOV.U32 R221, RZ, RZ, 0x1 ;  /* 0x00000001ffdd7424 */ /* 0x000fe400078e00ff */
[----:B------:R-:W-:-:S04]  /*79a0*/  IMAD.MOV.U32 R215, RZ, RZ, R219 ;  /* 0x000000ffffd77224 */ /* 0x000fc800078e00db */
[----:B------:R-:W-:-:S04]  /*79b0*/  FADD R215, R214, R215 ;  /* 0x000000d7d6d77221 */ /* 0x000fc80000000000 */
[----:B------:R-:W-:-:S07]  /*79c0*/  IMAD.MOV.U32 R220, RZ, RZ, R215 ;  /* 0x000000ffffdc7224 */ /* 0x000fce00078e00d7 */
[----:B------:R-:W-:Y:S05]  /*79d0*/  WARPSYNC.COLLECTIVE R217, `(.L_x_109) ;  /* 0x00000000d9087348 */ /* 0x000fea0003c00000 */
[----:B------:R1:W2:Y:S02]  /*79e0*/  SHFL.BFLY P3, R219, R220, R221, R222 ;  /* 0x0c0000dddcdb7389 */ /* 0x0002a400000600de */
[----:B-12---:R-:W-:Y:S05]  /*79f0*/  ENDCOLLECTIVE ;  /* 0x000000000000791b */ /* 0x006fea0003800000 */
.L_x_109:
[----:B------:R-:W-:Y:S01]  /*7a00*/  IMAD.MOV.U32 R216, RZ, RZ, R219 ;  /* 0x000000ffffd87224 */ /* 0x000fe200078e00db */
[----:B------:R-:W-:Y:S06]  /*7a10*/  BRA `(.L_x_110) ;  /* 0xffffffd000107947 */ /* 0x000fec000383ffff */
.L_x_70:
[----:B------:R-:W-:-:S07]  /*7a20*/  IMAD.MOV.U32 R212, RZ, RZ, R213 ;  /* 0x000000ffffd47224 */ /* 0x000fce00078e00d5 */
.L_x_111:
[----:B-1----:R1:W2:Y:S02]  /*7a30*/  SYNCS.PHASECHK.TRANS64.TRYWAIT P0, [R0+URZ+0x10], R213 ;  /* 0x000010d5000075a7 */ /* 0x0022a400080011ff */
[----:B--2---:R-:W-:Y:S05]  /*7a40*/  @!P0 NANOSLEEP.SYNCS 0x989680 ;  /* 0x009896800000895d */ /* 0x004fea0003900000 */
[----:B------:R-:W2:Y:S02]  /*7a50*/  @!P0 SYNCS.PHASECHK.TRANS64 P0, [R0+URZ+0x10], R213 ;  /* 0x000010d5000085a7 */ /* 0x000ea400080010ff */
[----:B--2---:R-:W-:Y:S05]  /*7a60*/  @!P0 BRA `(.L_x_111) ;  /* 0xfffffffc00f08947 */ /* 0x004fea000383ffff */
[----:B------:R-:W-:Y:S05]  /*7a70*/  BRA `(.L_x_69) ;  /* 0xffffffd400387947 */ /* 0x000fea000383ffff */
.L_x_112:
[----:B------:R-:W-:-:S00]  /*7a80*/  BRA `(.L_x_112) ;  /* 0xfffffffc00fc7947 */ /* 0x000fc0000383ffff */
[----:B------:R-:W-:-:S00]  /*7a90*/  NOP ;  /* 0x0000000000007918 */ /* 0x000fc00000000000 */
        /* <DEDUP_REMOVED lines=14> */
.L_x_113:


//--------------------- .nv.shared.kernel_cutlass_kernel_cudnnnative_sparse_attentionselectionNSA_select_attn_fwd_hmmaHopperSelectAttentionFwd_object_at__CopyAtom_ThrID10_TVLayoutSrc112801_TVLayoutDst112801_Valuetypef16_te_0 --------------------------
	.section	.nv.shared.kernel_cutlass_kernel_cudnnnative_sparse_attentionselectionNSA_select_attn_fwd_hmmaHopperSelectAttentionFwd_object_at__CopyAtom_ThrID10_TVLayoutSrc112801_TVLayoutDst112801_Valuetypef16_te_0,"aw",@nobits
	.sectionflags	@""
	.align	1024
	.zero		1024


//--------------------- .nv.shared.reserved.0     --------------------------
	.section	.nv.shared.reserved.0,"aw",@nobits
	.weak		__nv_reservedSMEM_offset_0_alias
	.size		__nv_reservedSMEM_offset_0_alias, 0, 64
	.other		__nv_reservedSMEM_offset_0_alias,@"STO_CUDA_RESERVED_SHARED STV_DEFAULT"
__nv_reservedSMEM_offset_0_alias:
	.zero		0
	.zero		64


//--------------------- .nv.constant0.kernel_cutlass_kernel_cudnnnative_sparse_attentionselectionNSA_select_attn_fwd_hmmaHopperSelectAttentionFwd_object_at__CopyAtom_ThrID10_TVLayoutSrc112801_TVLayoutDst112801_Valuetypef16_te_0 --------------------------
	.section	.nv.constant0.kernel_cutlass_kernel_cudnnnative_sparse_attentionselectionNSA_select_attn_fwd_hmmaHopperSelectAttentionFwd_object_at__CopyAtom_ThrID10_TVLayoutSrc112801_TVLayoutDst112801_Valuetypef16_te_0,"a",@progbits
	.sectionflags	@""
	.align	4
.nv.constant0.kernel_cutlass_kernel_cudnnnative_sparse_attentionselectionNSA_select_attn_fwd_hmmaHopperSelectAttentionFwd_object_at__CopyAtom_ThrID10_TVLayoutSrc112801_TVLayoutDst112801_Valuetypef16_te_0:
	.zero		1452


//--------------------- SYMBOLS --------------------------

	.type		.nv.reservedSmem.offset0,@object
	.size		.nv.reservedSmem.offset0,0x4
	.type		.nv.reservedSmem.cap,@object
	.size		.nv.reservedSmem.cap,0x4
